	.target	sm_100a

	.elftype	@"ET_EXEC"


//--------------------- .note.nv.tkinfo           --------------------------
	.section	.note.nv.tkinfo,"",@"SHT_NOTE"
	.sectionflags	@"SHF_NOTE_NV_TKINFO"
	.tkinfo
        /*0018*/ 	.word	0x00000002
        /*0030*/ 	.string	""
        /*0030*/ 	.string	"ptxas"
        /*0030*/ 	.string	"Cuda compilation tools, release 13.0, V13.0.88"
        /*0030*/ 	.string	"Build cuda_13.0.r13.0/compiler.36424714_0"
        /*0030*/ 	.string	"-arch sm_100a -m 64 "



//--------------------- .note.nv.cuinfo           --------------------------
	.section	.note.nv.cuinfo,"",@"SHT_NOTE"
	.sectionflags	@"SHF_NOTE_NV_CUINFO"
        /*0018*/ 	.short	0x0002
        /*001a*/ 	.short	0x0064
        /*001c*/ 	.short	0x0082
	.zero		2


//--------------------- .nv.info                  --------------------------
	.section	.nv.info,"",@"SHT_CUDA_INFO"
	.align	4


	//----- nvinfo : EIATTR_REGCOUNT
	.align		4
        /*0000*/ 	.byte	0x04, 0x2f
        /*0002*/ 	.short	(.L_20 - .L_19)
	.align		4
.L_19:
        /*0004*/ 	.word	index@(_ZN7cutlass13device_kernelINS_4gemm6kernel13GemmUniversalIN4cute5tupleIJiiiiEEENS1_10collective13CollectiveMmaINS1_35MainloopSm100TmaUmmaWarpSpecializedILi3ELi2ELi2ENS5_IJNS4_1CILi1EEESB_SB_EEEEENS5_IJNSA_ILi128EEENSA_ILi256EEESE_EEENS_12float_e5m2_tENS5_IJSB_llEEENS_12float_e4m3_tESI_NS4_8TiledMMAINS4_8MMA_AtomIJNS4_10MMA_TraitsINS4_19SM100_MMA_F8F6F4_SSEJSH_SJ_fSE_SF_NS4_17integral_constantINS4_4UMMA5MajorELSQ_1EEESR_NSO_INSP_7ScaleInELSS_0EEEST_EEEEEENS4_6LayoutISC_NS5_IJNSA_ILi0EEESX_SX_EEEEENS5_IJNS4_10UnderscoreES10_S10_EEEEENS4_13SM90_TMA_LOADENS4_14ComposedLayoutINS4_7SwizzleILi3ELi4ELi3EEENS4_18smem_ptr_flag_bitsILi8EEENSW_INS5_IJSE_NSA_ILi8EEEEEENS5_IJSB_SE_EEEEEEEvNS4_8identityES13_S1D_vS1E_EENS_8epilogue10collective18CollectiveEpilogueINS1G_23Sm100TmaWarpSpecializedILi4ELi2ELi64ELb0ELb0EEEJSG_NS5_IJNSW_ISE_SB_EENSW_INSA_ILi64EEESB_EEEEESH_NS5_IJlSB_lEEESH_S1P_NS1G_6fusion15FusionCallbacksIS1K_NS1Q_17LinearCombinationISH_fSH_fLNS_15FloatRoundStyleE2EEESG_S1O_JEEENS4_5SM1004TMEM4LOAD26SM100_TMEM_LOAD_32dp32b64xES13_NS14_INS15_ILi2ELi4ELi3EEES18_NSW_INS5_IJS19_S1M_EEENS5_IJS1M_SB_EEEEEEENS4_39AutoVectorizingCopyWithAssumedAlignmentILi128EEENS4_14SM90_TMA_STOREES24_S26_S26_EEEvvEEEEvNT_6ParamsE)
        /*0008*/ 	.word	0x000000e0


	//----- nvinfo : EIATTR_FRAME_SIZE
	.align		4
.L_20:
        /*000c*/ 	.byte	0x04, 0x11
        /*000e*/ 	.short	(.L_22 - .L_21)
	.align		4
.L_21:
        /*0010*/ 	.word	index@($__internal_2_$__cuda_sm10x_tcgen05_guardrail_trap_unallocated_columns_being_dealloced)
        /*0014*/ 	.word	0x00000000


	//----- nvinfo : EIATTR_FRAME_SIZE
	.align		4
.L_22:
        /*0018*/ 	.byte	0x04, 0x11
        /*001a*/ 	.short	(.L_24 - .L_23)
	.align		4
.L_23:
        /*001c*/ 	.word	index@($__internal_1_$__cuda_sm10x_tcgen05_guardrail_trap_phase_invalid_during_alloc)
        /*0020*/ 	.word	0x00000000


	//----- nvinfo : EIATTR_FRAME_SIZE
	.align		4
.L_24:
        /*0024*/ 	.byte	0x04, 0x11
        /*0026*/ 	.short	(.L_26 - .L_25)
	.align		4
.L_25:
        /*0028*/ 	.word	index@($__internal_0_$__cuda_sm10x_tcgen05_guardrail_trap_col_being_dealloced_not_returned_by_alloc)
        /*002c*/ 	.word	0x00000000


	//----- nvinfo : EIATTR_FRAME_SIZE
	.align		4
.L_26:
        /*0030*/ 	.byte	0x04, 0x11
        /*0032*/ 	.short	(.L_28 - .L_27)
	.align		4
.L_27:
        /*0034*/ 	.word	index@(_ZN7cutlass13device_kernelINS_4gemm6kernel13GemmUniversalIN4cute5tupleIJiiiiEEENS1_10collective13CollectiveMmaINS1_35MainloopSm100TmaUmmaWarpSpecializedILi3ELi2ELi2ENS5_IJNS4_1CILi1EEESB_SB_EEEEENS5_IJNSA_ILi128EEENSA_ILi256EEESE_EEENS_12float_e5m2_tENS5_IJSB_llEEENS_12float_e4m3_tESI_NS4_8TiledMMAINS4_8MMA_AtomIJNS4_10MMA_TraitsINS4_19SM100_MMA_F8F6F4_SSEJSH_SJ_fSE_SF_NS4_17integral_constantINS4_4UMMA5MajorELSQ_1EEESR_NSO_INSP_7ScaleInELSS_0EEEST_EEEEEENS4_6LayoutISC_NS5_IJNSA_ILi0EEESX_SX_EEEEENS5_IJNS4_10UnderscoreES10_S10_EEEEENS4_13SM90_TMA_LOADENS4_14ComposedLayoutINS4_7SwizzleILi3ELi4ELi3EEENS4_18smem_ptr_flag_bitsILi8EEENSW_INS5_IJSE_NSA_ILi8EEEEEENS5_IJSB_SE_EEEEEEEvNS4_8identityES13_S1D_vS1E_EENS_8epilogue10collective18CollectiveEpilogueINS1G_23Sm100TmaWarpSpecializedILi4ELi2ELi64ELb0ELb0EEEJSG_NS5_IJNSW_ISE_SB_EENSW_INSA_ILi64EEESB_EEEEESH_NS5_IJlSB_lEEESH_S1P_NS1G_6fusion15FusionCallbacksIS1K_NS1Q_17LinearCombinationISH_fSH_fLNS_15FloatRoundStyleE2EEESG_S1O_JEEENS4_5SM1004TMEM4LOAD26SM100_TMEM_LOAD_32dp32b64xES13_NS14_INS15_ILi2ELi4ELi3EEES18_NSW_INS5_IJS19_S1M_EEENS5_IJS1M_SB_EEEEEEENS4_39AutoVectorizingCopyWithAssumedAlignmentILi128EEENS4_14SM90_TMA_STOREES24_S26_S26_EEEvvEEEEvNT_6ParamsE)
        /*0038*/ 	.word	0x00000000


	//----- nvinfo : EIATTR_MIN_STACK_SIZE
	.align		4
.L_28:
        /*003c*/ 	.byte	0x04, 0x12
        /*003e*/ 	.short	(.L_30 - .L_29)
	.align		4
.L_29:
        /*0040*/ 	.word	index@(_ZN7cutlass13device_kernelINS_4gemm6kernel13GemmUniversalIN4cute5tupleIJiiiiEEENS1_10collective13CollectiveMmaINS1_35MainloopSm100TmaUmmaWarpSpecializedILi3ELi2ELi2ENS5_IJNS4_1CILi1EEESB_SB_EEEEENS5_IJNSA_ILi128EEENSA_ILi256EEESE_EEENS_12float_e5m2_tENS5_IJSB_llEEENS_12float_e4m3_tESI_NS4_8TiledMMAINS4_8MMA_AtomIJNS4_10MMA_TraitsINS4_19SM100_MMA_F8F6F4_SSEJSH_SJ_fSE_SF_NS4_17integral_constantINS4_4UMMA5MajorELSQ_1EEESR_NSO_INSP_7ScaleInELSS_0EEEST_EEEEEENS4_6LayoutISC_NS5_IJNSA_ILi0EEESX_SX_EEEEENS5_IJNS4_10UnderscoreES10_S10_EEEEENS4_13SM90_TMA_LOADENS4_14ComposedLayoutINS4_7SwizzleILi3ELi4ELi3EEENS4_18smem_ptr_flag_bitsILi8EEENSW_INS5_IJSE_NSA_ILi8EEEEEENS5_IJSB_SE_EEEEEEEvNS4_8identityES13_S1D_vS1E_EENS_8epilogue10collective18CollectiveEpilogueINS1G_23Sm100TmaWarpSpecializedILi4ELi2ELi64ELb0ELb0EEEJSG_NS5_IJNSW_ISE_SB_EENSW_INSA_ILi64EEESB_EEEEESH_NS5_IJlSB_lEEESH_S1P_NS1G_6fusion15FusionCallbacksIS1K_NS1Q_17LinearCombinationISH_fSH_fLNS_15FloatRoundStyleE2EEESG_S1O_JEEENS4_5SM1004TMEM4LOAD26SM100_TMEM_LOAD_32dp32b64xES13_NS14_INS15_ILi2ELi4ELi3EEES18_NSW_INS5_IJS19_S1M_EEENS5_IJS1M_SB_EEEEEEENS4_39AutoVectorizingCopyWithAssumedAlignmentILi128EEENS4_14SM90_TMA_STOREES24_S26_S26_EEEvvEEEEvNT_6ParamsE)
        /*0044*/ 	.word	0x00000000
.L_30:


//--------------------- .nv.compat                --------------------------
	.section	.nv.compat,"",@"SHT_CUDA_COMPAT_INFO"
	.align	4
        /*0000*/ 	.byte	0x02, 0x09, 0x01, 0x00, 0x02, 0x02, 0x02, 0x00, 0x02, 0x05, 0x05, 0x00, 0x03, 0x07, 0x01, 0x01
        /*0010*/ 	.byte	0x02, 0x03, 0x01, 0x00, 0x02, 0x06, 0x01, 0x00, 0x04, 0x0b, 0x08, 0x00, 0x09, 0x00, 0x00, 0x00
        /*0020*/ 	.byte	0x00, 0x00, 0x00, 0x00


//--------------------- .nv.info._ZN7cutlass13device_kernelINS_4gemm6kernel13GemmUniversalIN4cute5tupleIJiiiiEEENS1_10collective13CollectiveMmaINS1_35MainloopSm100TmaUmmaWarpSpecializedILi3ELi2ELi2ENS5_IJNS4_1CILi1EEESB_SB_EEEEENS5_IJNSA_ILi128EEENSA_ILi256EEESE_EEENS_12float_e5m2_tENS5_IJSB_llEEENS_12float_e4m3_tESI_NS4_8TiledMMAINS4_8MMA_AtomIJNS4_10MMA_TraitsINS4_19SM100_MMA_F8F6F4_SSEJSH_SJ_fSE_SF_NS4_17integral_constantINS4_4UMMA5MajorELSQ_1EEESR_NSO_INSP_7ScaleInELSS_0EEEST_EEEEEENS4_6LayoutISC_NS5_IJNSA_ILi0EEESX_SX_EEEEENS5_IJNS4_10UnderscoreES10_S10_EEEEENS4_13SM90_TMA_LOADENS4_14ComposedLayoutINS4_7SwizzleILi3ELi4ELi3EEENS4_18smem_ptr_flag_bitsILi8EEENSW_INS5_IJSE_NSA_ILi8EEEEEENS5_IJSB_SE_EEEEEEEvNS4_8identityES13_S1D_vS1E_EENS_8epilogue10collective18CollectiveEpilogueINS1G_23Sm100TmaWarpSpecializedILi4ELi2ELi64ELb0ELb0EEEJSG_NS5_IJNSW_ISE_SB_EENSW_INSA_ILi64EEESB_EEEEESH_NS5_IJlSB_lEEESH_S1P_NS1G_6fusion15FusionCallbacksIS1K_NS1Q_17LinearCombinationISH_fSH_fLNS_15FloatRoundStyleE2EEESG_S1O_JEEENS4_5SM1004TMEM4LOAD26SM100_TMEM_LOAD_32dp32b64xES13_NS14_INS15_ILi2ELi4ELi3EEES18_NSW_INS5_IJS19_S1M_EEENS5_IJS1M_SB_EEEEEEENS4_39AutoVectorizingCopyWithAssumedAlignmentILi128EEENS4_14SM90_TMA_STOREES24_S26_S26_EEEvvEEEEvNT_6ParamsE --------------------------
	.section	.nv.info._ZN7cutlass13device_kernelINS_4gemm6kernel13GemmUniversalIN4cute5tupleIJiiiiEEENS1_10collective13CollectiveMmaINS1_35MainloopSm100TmaUmmaWarpSpecializedILi3ELi2ELi2ENS5_IJNS4_1CILi1EEESB_SB_EEEEENS5_IJNSA_ILi128EEENSA_ILi256EEESE_EEENS_12float_e5m2_tENS5_IJSB_llEEENS_12float_e4m3_tESI_NS4_8TiledMMAINS4_8MMA_AtomIJNS4_10MMA_TraitsINS4_19SM100_MMA_F8F6F4_SSEJSH_SJ_fSE_SF_NS4_17integral_constantINS4_4UMMA5MajorELSQ_1EEESR_NSO_INSP_7ScaleInELSS_0EEEST_EEEEEENS4_6LayoutISC_NS5_IJNSA_ILi0EEESX_SX_EEEEENS5_IJNS4_10UnderscoreES10_S10_EEEEENS4_13SM90_TMA_LOADENS4_14ComposedLayoutINS4_7SwizzleILi3ELi4ELi3EEENS4_18smem_ptr_flag_bitsILi8EEENSW_INS5_IJSE_NSA_ILi8EEEEEENS5_IJSB_SE_EEEEEEEvNS4_8identityES13_S1D_vS1E_EENS_8epilogue10collective18CollectiveEpilogueINS1G_23Sm100TmaWarpSpecializedILi4ELi2ELi64ELb0ELb0EEEJSG_NS5_IJNSW_ISE_SB_EENSW_INSA_ILi64EEESB_EEEEESH_NS5_IJlSB_lEEESH_S1P_NS1G_6fusion15FusionCallbacksIS1K_NS1Q_17LinearCombinationISH_fSH_fLNS_15FloatRoundStyleE2EEESG_S1O_JEEENS4_5SM1004TMEM4LOAD26SM100_TMEM_LOAD_32dp32b64xES13_NS14_INS15_ILi2ELi4ELi3EEES18_NSW_INS5_IJS19_S1M_EEENS5_IJS1M_SB_EEEEEEENS4_39AutoVectorizingCopyWithAssumedAlignmentILi128EEENS4_14SM90_TMA_STOREES24_S26_S26_EEEvvEEEEvNT_6ParamsE,"",@"SHT_CUDA_INFO"
	.sectionflags	@""
	.align	4


	//----- nvinfo : EIATTR_CUDA_API_VERSION
	.align		4
        /*0000*/ 	.byte	0x04, 0x37
        /*0002*/ 	.short	(.L_32 - .L_31)
.L_31:
        /*0004*/ 	.word	0x00000082


	//----- nvinfo : EIATTR_KPARAM_INFO
	.align		4
.L_32:
        /*0008*/ 	.byte	0x04, 0x17
        /*000a*/ 	.short	(.L_34 - .L_33)
.L_33:
        /*000c*/ 	.word	0x00000000
        /*0010*/ 	.short	0x0000
        /*0012*/ 	.short	0x0000
        /*0014*/ 	.byte	0x00, 0xf0, 0x01, 0x20


	//----- nvinfo : EIATTR_AT_ENTRY_FRAGMENTS
	.align		4
.L_34:
        /*0018*/ 	.byte	0x04, 0x4f
        /*001a*/ 	.short	(.L_36 - .L_35)


	//   ....[0]....
.L_35:
        /*001c*/ 	.word	0x00000006


	//----- nvinfo : EIATTR_RESERVED_SMEM_USED
	.align		4
.L_36:
        /*0020*/ 	.byte	0x01, 0x41
	.zero		2


	//----- nvinfo : EIATTR_SPARSE_MMA_MASK
	.align		4
        /*0024*/ 	.byte	0x03, 0x50
        /*0026*/ 	.short	0x0000


	//----- nvinfo : EIATTR_TCGEN05_1CTA_USED
	.align		4
        /*0028*/ 	.byte	0x01, 0x51
	.zero		2


	//----- nvinfo : EIATTR_MAXREG_COUNT
	.align		4
        /*002c*/ 	.byte	0x03, 0x1b
        /*002e*/ 	.short	0x00ff


	//----- nvinfo : EIATTR_NUM_BARRIERS
	.align		4
        /*0030*/ 	.byte	0x02, 0x4c
        /*0032*/ 	.byte	0x07
	.zero		1


	//----- nvinfo : EIATTR_EXTERNS
	.align		4
        /*0034*/ 	.byte	0x04, 0x0f
        /*0036*/ 	.short	(.L_38 - .L_37)


	//   ....[0]....
	.align		4
.L_37:
        /*0038*/ 	.word	index@(__assertfail)


	//----- nvinfo : EIATTR_MERCURY_ISA_VERSION
	.align		4
.L_38:
        /*003c*/ 	.byte	0x03, 0x5f
        /*003e*/ 	.short	0x0101


	//----- nvinfo : EIATTR_INT_WARP_WIDE_INSTR_OFFSETS
	.align		4
        /*0040*/ 	.byte	0x04, 0x31
        /*0042*/ 	.short	(.L_40 - .L_39)


	//   ....[0]....
.L_39:
        /*0044*/ 	.word	0x00001e40


	//   ....[1]....
        /*0048*/ 	.word	0x000036d0


	//   ....[2]....
        /*004c*/ 	.word	0x000036f0


	//   ....[3]....
        /*0050*/ 	.word	0x00003720


	//   ....[4]....
        /*0054*/ 	.word	0x00004060


	//   ....[5]....
        /*0058*/ 	.word	0x000040d0


	//   ....[6]....
        /*005c*/ 	.word	0x000041b0


	//   ....[7]....
        /*0060*/ 	.word	0x00004230


	//   ....[8]....
        /*0064*/ 	.word	0x00004340


	//   ....[9]....
        /*0068*/ 	.word	0x000043d0


	//   ....[10]....
        /*006c*/ 	.word	0x000045b0


	//   ....[11]....
        /*0070*/ 	.word	0x00004710


	//----- nvinfo : EIATTR_COOP_GROUP_MASK_REGIDS
	.align		4
.L_40:
        /*0074*/ 	.byte	0x04, 0x29
        /*0076*/ 	.short	(.L_42 - .L_41)


	//   ....[0]....
.L_41:
        /*0078*/ 	.word	0xffffffff


	//   ....[1]....
        /*007c*/ 	.word	0xffffffff


	//   ....[2]....
        /*0080*/ 	.word	0xffffffff


	//   ....[3]....
        /*0084*/ 	.word	0xffffffff


	//   ....[4]....
        /*0088*/ 	.word	0xffffffff


	//   ....[5]....
        /*008c*/ 	.word	0xffffffff


	//   ....[6]....
        /*0090*/ 	.word	0xffffffff


	//   ....[7]....
        /*0094*/ 	.word	0xffffffff


	//   ....[8]....
        /*0098*/ 	.word	0xffffffff


	//   ....[9]....
        /*009c*/ 	.word	0xffffffff


	//   ....[10]....
        /*00a0*/ 	.word	0xffffffff


	//   ....[11]....
        /*00a4*/ 	.word	0xffffffff


	//   ....[12]....
        /*00a8*/ 	.word	0xffffffff


	//----- nvinfo : EIATTR_COOP_GROUP_INSTR_OFFSETS
	.align		4
.L_42:
        /*00ac*/ 	.byte	0x04, 0x28
        /*00ae*/ 	.short	(.L_44 - .L_43)


	//   ....[0]....
.L_43:
        /*00b0*/ 	.word	0x00000090


	//   ....[1]....
        /*00b4*/ 	.word	0x000004d0


	//   ....[2]....
        /*00b8*/ 	.word	0x00000620


	//   ....[3]....
        /*00bc*/ 	.word	0x000007c0


	//   ....[4]....
        /*00c0*/ 	.word	0x000008c0


	//   ....[5]....
        /*00c4*/ 	.word	0x00000a30


	//   ....[6]....
        /*00c8*/ 	.word	0x00000b90


	//   ....[7]....
        /*00cc*/ 	.word	0x00001d20


	//   ....[8]....
        /*00d0*/ 	.word	0x00002a70


	//   ....[9]....
        /*00d4*/ 	.word	0x00002c80


	//   ....[10]....
        /*00d8*/ 	.word	0x00002cb0


	//   ....[11]....
        /*00dc*/ 	.word	0x000035b0


	//   ....[12]....
        /*00e0*/ 	.word	0x000037e0


	//----- nvinfo : EIATTR_VRC_CTA_INIT_COUNT
	.align		4
.L_44:
        /*00e4*/ 	.byte	0x02, 0x4a
        /*00e6*/ 	.byte	0x80
	.zero		1


	//----- nvinfo : EIATTR_SYSCALL_OFFSETS
	.align		4
        /*00e8*/ 	.byte	0x04, 0x46
        /*00ea*/ 	.short	(.L_46 - .L_45)


	//   ....[0]....
.L_45:
        /*00ec*/ 	.word	0x00005180


	//   ....[1]....
        /*00f0*/ 	.word	0x000052c0


	//   ....[2]....
        /*00f4*/ 	.word	0x00005b20


	//   ....[3]....
        /*00f8*/ 	.word	0x00007140


	//   ....[4]....
        /*00fc*/ 	.word	0x000086f0


	//   ....[5]....
        /*0100*/ 	.word	0x00009cc0


	//----- nvinfo : EIATTR_MBARRIER_INSTR_OFFSETS
	.align		4
.L_46:
        /*0104*/ 	.byte	0x04, 0x39
        /*0106*/ 	.short	(.L_48 - .L_47)


	//   ....[0]....
.L_47:
        /*0108*/ 	.word	0x000005b0
        /*010c*/ 	.word	0x000000ff
        /*0110*/ 	.word	0x00000000
        /*0114*/ 	.short	0x0100
        /*0116*/ 	.byte	0x05
	.zero		1


	//   ....[1]....
        /*0118*/ 	.word	0x000005c0
        /*011c*/ 	.word	0x000000ff
        /*0120*/ 	.word	0x00000018
        /*0124*/ 	.short	0x0100
        /*0126*/ 	.byte	0x05
	.zero		1


	//   ....[2]....
        /*0128*/ 	.word	0x000005d0
        /*012c*/ 	.word	0x000000ff
        /*0130*/ 	.word	0x00000008
        /*0134*/ 	.short	0x0100
        /*0136*/ 	.byte	0x05
	.zero		1


	//   ....[3]....
        /*0138*/ 	.word	0x000005e0
        /*013c*/ 	.word	0x000000ff
        /*0140*/ 	.word	0x00000020
        /*0144*/ 	.short	0x0100
        /*0146*/ 	.byte	0x05
	.zero		1


	//   ....[4]....
        /*0148*/ 	.word	0x000005f0
        /*014c*/ 	.word	0x000000ff
        /*0150*/ 	.word	0x00000010
        /*0154*/ 	.short	0x0100
        /*0156*/ 	.byte	0x05
	.zero		1


	//   ....[5]....
        /*0158*/ 	.word	0x00000600
        /*015c*/ 	.word	0x000000ff
        /*0160*/ 	.word	0x00000028
        /*0164*/ 	.short	0x0100
        /*0166*/ 	.byte	0x05
	.zero		1


	//   ....[6]....
        /*0168*/ 	.word	0x00000730
        /*016c*/ 	.word	0x000000ff
        /*0170*/ 	.word	0x00000030
        /*0174*/ 	.short	0x0100
        /*0176*/ 	.byte	0x07
	.zero		1


	//   ....[7]....
        /*0178*/ 	.word	0x00000740
        /*017c*/ 	.word	0x000000ff
        /*0180*/ 	.word	0x00000050
        /*0184*/ 	.short	0x0100
        /*0186*/ 	.byte	0x07
	.zero		1


	//   ....[8]....
        /*0188*/ 	.word	0x00000750
        /*018c*/ 	.word	0x000000ff
        /*0190*/ 	.word	0x00000038
        /*0194*/ 	.short	0x0100
        /*0196*/ 	.byte	0x07
	.zero		1


	//   ....[9]....
        /*0198*/ 	.word	0x00000760
        /*019c*/ 	.word	0x000000ff
        /*01a0*/ 	.word	0x00000058
        /*01a4*/ 	.short	0x0100
        /*01a6*/ 	.byte	0x07
	.zero		1


	//   ....[10]....
        /*01a8*/ 	.word	0x00000770
        /*01ac*/ 	.word	0x000000ff
        /*01b0*/ 	.word	0x00000040
        /*01b4*/ 	.short	0x0100
        /*01b6*/ 	.byte	0x07
	.zero		1


	//   ....[11]....
        /*01b8*/ 	.word	0x00000780
        /*01bc*/ 	.word	0x000000ff
        /*01c0*/ 	.word	0x00000060
        /*01c4*/ 	.short	0x0100
        /*01c6*/ 	.byte	0x07
	.zero		1


	//   ....[12]....
        /*01c8*/ 	.word	0x00000790
        /*01cc*/ 	.word	0x000000ff
        /*01d0*/ 	.word	0x00000048
        /*01d4*/ 	.short	0x0100
        /*01d6*/ 	.byte	0x07
	.zero		1


	//   ....[13]....
        /*01d8*/ 	.word	0x000007a0
        /*01dc*/ 	.word	0x000000ff
        /*01e0*/ 	.word	0x00000068
        /*01e4*/ 	.short	0x0100
        /*01e6*/ 	.byte	0x07
	.zero		1


	//   ....[14]....
        /*01e8*/ 	.word	0x00000890
        /*01ec*/ 	.word	0x000000ff
        /*01f0*/ 	.word	0x00000070
        /*01f4*/ 	.short	0x0100
        /*01f6*/ 	.byte	0x05
	.zero		1


	//   ....[15]....
        /*01f8*/ 	.word	0x000008a0
        /*01fc*/ 	.word	0x000000ff
        /*0200*/ 	.word	0x00000078
        /*0204*/ 	.short	0x0100
        /*0206*/ 	.byte	0x05
	.zero		1


	//   ....[16]....
        /*0208*/ 	.word	0x000009e0
        /*020c*/ 	.word	0x000000ff
        /*0210*/ 	.word	0x00000080
        /*0214*/ 	.short	0x0100
        /*0216*/ 	.byte	0x05
	.zero		1


	//   ....[17]....
        /*0218*/ 	.word	0x000009f0
        /*021c*/ 	.word	0x000000ff
        /*0220*/ 	.word	0x00000090
        /*0224*/ 	.short	0x0100
        /*0226*/ 	.byte	0x05
	.zero		1


	//   ....[18]....
        /*0228*/ 	.word	0x00000a00
        /*022c*/ 	.word	0x000000ff
        /*0230*/ 	.word	0x00000088
        /*0234*/ 	.short	0x0100
        /*0236*/ 	.byte	0x05
	.zero		1


	//   ....[19]....
        /*0238*/ 	.word	0x00000a10
        /*023c*/ 	.word	0x000000ff
        /*0240*/ 	.word	0x00000098
        /*0244*/ 	.short	0x0100
        /*0246*/ 	.byte	0x05
	.zero		1


	//   ....[20]....
        /*0248*/ 	.word	0x00000b40
        /*024c*/ 	.word	0x000000ff
        /*0250*/ 	.word	0x000000a0
        /*0254*/ 	.short	0x0100
        /*0256*/ 	.byte	0x07
	.zero		1


	//   ....[21]....
        /*0258*/ 	.word	0x00000b50
        /*025c*/ 	.word	0x000000ff
        /*0260*/ 	.word	0x000000b0
        /*0264*/ 	.short	0x0100
        /*0266*/ 	.byte	0x07
	.zero		1


	//   ....[22]....
        /*0268*/ 	.word	0x00000b60
        /*026c*/ 	.word	0x000000ff
        /*0270*/ 	.word	0x000000a8
        /*0274*/ 	.short	0x0100
        /*0276*/ 	.byte	0x07
	.zero		1


	//   ....[23]....
        /*0278*/ 	.word	0x00000b70
        /*027c*/ 	.word	0x000000ff
        /*0280*/ 	.word	0x000000b8
        /*0284*/ 	.short	0x0100
        /*0286*/ 	.byte	0x07
	.zero		1


	//   ....[24]....
        /*0288*/ 	.word	0x00000c60
        /*028c*/ 	.word	0x000000ff
        /*0290*/ 	.word	0x000000c0
        /*0294*/ 	.short	0x0100
        /*0296*/ 	.byte	0x05
	.zero		1


	//   ....[25]....
        /*0298*/ 	.word	0x00000c70
        /*029c*/ 	.word	0x000000ff
        /*02a0*/ 	.word	0x000000d0
        /*02a4*/ 	.short	0x0100
        /*02a6*/ 	.byte	0x05
	.zero		1


	//   ....[26]....
        /*02a8*/ 	.word	0x00000c80
        /*02ac*/ 	.word	0x000000ff
        /*02b0*/ 	.word	0x000000c8
        /*02b4*/ 	.short	0x0100
        /*02b6*/ 	.byte	0x05
	.zero		1


	//   ....[27]....
        /*02b8*/ 	.word	0x00000c90
        /*02bc*/ 	.word	0x000000ff
        /*02c0*/ 	.word	0x000000d8
        /*02c4*/ 	.short	0x0100
        /*02c6*/ 	.byte	0x05
	.zero		1


	//   ....[28]....
        /*02c8*/ 	.word	0x00001560
        /*02cc*/ 	.word	0x00000003
        /*02d0*/ 	.word	0x000000d0
        /*02d4*/ 	.short	0x010a
        /*02d6*/ 	.byte	0xff
	.zero		1


	//   ....[29]....
        /*02d8*/ 	.word	0x00001590
        /*02dc*/ 	.word	0x00000003
        /*02e0*/ 	.word	0x000000c0
        /*02e4*/ 	.short	0x0101
        /*02e6*/ 	.byte	0xff
	.zero		1


	//   ....[30]....
        /*02e8*/ 	.word	0x00001660
        /*02ec*/ 	.word	0x000000ff
        /*02f0*/ 	.word	0x00000018
        /*02f4*/ 	.short	0x010a
        /*02f6*/ 	.byte	0x08
	.zero		1


	//   ....[31]....
        /*02f8*/ 	.word	0x00001710
        /*02fc*/ 	.word	0x000000ff
        /*0300*/ 	.word	0x00000018
        /*0304*/ 	.short	0x010a
        /*0306*/ 	.byte	0x21
	.zero		1


	//   ....[32]....
        /*0308*/ 	.word	0x00001860
        /*030c*/ 	.word	0x000000ff
        /*0310*/ 	.word	0x00000018
        /*0314*/ 	.short	0x010a
        /*0316*/ 	.byte	0x08
	.zero		1


	//   ....[33]....
        /*0318*/ 	.word	0x000019c0
        /*031c*/ 	.word	0x000000ff
        /*0320*/ 	.word	0x00000078
        /*0324*/ 	.short	0x0101
        /*0326*/ 	.byte	0x04
	.zero		1


	//   ....[34]....
        /*0328*/ 	.word	0x000019e0
        /*032c*/ 	.word	0x000000ff
        /*0330*/ 	.word	0x00000018
        /*0334*/ 	.short	0x010a
        /*0336*/ 	.byte	0x08
	.zero		1


	//   ....[35]....
        /*0338*/ 	.word	0x00001a70
        /*033c*/ 	.word	0x000000ff
        /*0340*/ 	.word	0x00000018
        /*0344*/ 	.short	0x010a
        /*0346*/ 	.byte	0x19
	.zero		1


	//   ....[36]....
        /*0348*/ 	.word	0x00001bc0
        /*034c*/ 	.word	0x000000ff
        /*0350*/ 	.word	0x00000018
        /*0354*/ 	.short	0x010a
        /*0356*/ 	.byte	0x08
	.zero		1


	//   ....[37]....
        /*0358*/ 	.word	0x00001d50
        /*035c*/ 	.word	0x00000002
        /*0360*/ 	.word	0x00000080
        /*0364*/ 	.short	0x010a
        /*0366*/ 	.byte	0xff
	.zero		1


	//   ....[38]....
        /*0368*/ 	.word	0x00001e10
        /*036c*/ 	.word	0x00000002
        /*0370*/ 	.word	0x00000000
        /*0374*/ 	.short	0x0101
        /*0376*/ 	.byte	0xff
	.zero		1


	//   ....[39]....
        /*0378*/ 	.word	0x00002370
        /*037c*/ 	.word	0x000000ff
        /*0380*/ 	.word	0x00000000
        /*0384*/ 	.short	0x010a
        /*0386*/ 	.byte	0x05
	.zero		1


	//   ....[40]....
        /*0388*/ 	.word	0x00002400
        /*038c*/ 	.word	0x000000ff
        /*0390*/ 	.word	0x00000000
        /*0394*/ 	.short	0x010a
        /*0396*/ 	.byte	0x05
	.zero		1


	//   ....[41]....
        /*0398*/ 	.word	0x000024a0
        /*039c*/ 	.word	0x00000000
        /*03a0*/ 	.word	0x00000000
        /*03a4*/ 	.short	0x010a
        /*03a6*/ 	.byte	0xff
	.zero		1


	//   ....[42]....
        /*03a8*/ 	.word	0x000025c0
        /*03ac*/ 	.word	0x00000000
        /*03b0*/ 	.word	0x000000c0
        /*03b4*/ 	.short	0x010a
        /*03b6*/ 	.byte	0xff
	.zero		1


	//   ....[43]....
        /*03b8*/ 	.word	0x00002620
        /*03bc*/ 	.word	0x00000004
        /*03c0*/ 	.word	0x00000000
        /*03c4*/ 	.short	0x0101
        /*03c6*/ 	.byte	0xff
	.zero		1


	//   ....[44]....
        /*03c8*/ 	.word	0x00002640
        /*03cc*/ 	.word	0x000000ff
        /*03d0*/ 	.word	0x00000090
        /*03d4*/ 	.short	0x010a
        /*03d6*/ 	.byte	0x05
	.zero		1


	//   ....[45]....
        /*03d8*/ 	.word	0x00002760
        /*03dc*/ 	.word	0x00000000
        /*03e0*/ 	.word	0x00000080
        /*03e4*/ 	.short	0x010a
        /*03e6*/ 	.byte	0xff
	.zero		1


	//   ....[46]....
        /*03e8*/ 	.word	0x00002870
        /*03ec*/ 	.word	0x00000000
        /*03f0*/ 	.word	0x00000000
        /*03f4*/ 	.short	0x0101
        /*03f6*/ 	.byte	0xff
	.zero		1


	//   ....[47]....
        /*03f8*/ 	.word	0x00002900
        /*03fc*/ 	.word	0x000000ff
        /*0400*/ 	.word	0x00000090
        /*0404*/ 	.short	0x0106
        /*0406*/ 	.byte	0x05
	.zero		1


	//   ....[48]....
        /*0408*/ 	.word	0x00002920
        /*040c*/ 	.word	0x000000ff
        /*0410*/ 	.word	0x00000090
        /*0414*/ 	.short	0x010a
        /*0416*/ 	.byte	0x05
	.zero		1


	//   ....[49]....
        /*0418*/ 	.word	0x000029b0
        /*041c*/ 	.word	0x000000ff
        /*0420*/ 	.word	0x00000090
        /*0424*/ 	.short	0x0106
        /*0426*/ 	.byte	0x04
	.zero		1


	//   ....[50]....
        /*0428*/ 	.word	0x000029f0
        /*042c*/ 	.word	0x00000000
        /*0430*/ 	.word	0x00000090
        /*0434*/ 	.short	0x010a
        /*0436*/ 	.byte	0xff
	.zero		1


	//   ....[51]....
        /*0438*/ 	.word	0x00002f20
        /*043c*/ 	.word	0x00000000
        /*0440*/ 	.word	0x00000080
        /*0444*/ 	.short	0x010a
        /*0446*/ 	.byte	0xff
	.zero		1


	//   ....[52]....
        /*0448*/ 	.word	0x00003030
        /*044c*/ 	.word	0x00000003
        /*0450*/ 	.word	0x00000000
        /*0454*/ 	.short	0x0101
        /*0456*/ 	.byte	0xff
	.zero		1


	//   ....[53]....
        /*0458*/ 	.word	0x00003040
        /*045c*/ 	.word	0x000000ff
        /*0460*/ 	.word	0x00000000
        /*0464*/ 	.short	0x010a
        /*0466*/ 	.byte	0x06
	.zero		1


	//   ....[54]....
        /*0468*/ 	.word	0x00003060
        /*046c*/ 	.word	0x000000ff
        /*0470*/ 	.word	0x000000b0
        /*0474*/ 	.short	0x010a
        /*0476*/ 	.byte	0x07
	.zero		1


	//   ....[55]....
        /*0478*/ 	.word	0x00003130
        /*047c*/ 	.word	0x000000ff
        /*0480*/ 	.word	0x00000000
        /*0484*/ 	.short	0x010a
        /*0486*/ 	.byte	0x06
	.zero		1


	//   ....[56]....
        /*0488*/ 	.word	0x00003260
        /*048c*/ 	.word	0x000000ff
        /*0490*/ 	.word	0x00000000
        /*0494*/ 	.short	0x010a
        /*0496*/ 	.byte	0x1a
	.zero		1


	//   ....[57]....
        /*0498*/ 	.word	0x00003500
        /*049c*/ 	.word	0x000000ff
        /*04a0*/ 	.word	0x00000000
        /*04a4*/ 	.short	0x010a
        /*04a6*/ 	.byte	0x06
	.zero		1


	//   ....[58]....
        /*04a8*/ 	.word	0x00003590
        /*04ac*/ 	.word	0x000000ff
        /*04b0*/ 	.word	0x00000000
        /*04b4*/ 	.short	0x010a
        /*04b6*/ 	.byte	0x07
	.zero		1


	//   ....[59]....
        /*04b8*/ 	.word	0x00003a10
        /*04bc*/ 	.word	0x00000000
        /*04c0*/ 	.word	0x00000080
        /*04c4*/ 	.short	0x010a
        /*04c6*/ 	.byte	0xff
	.zero		1


	//   ....[60]....
        /*04c8*/ 	.word	0x00003ad0
        /*04cc*/ 	.word	0x00000000
        /*04d0*/ 	.word	0x00000000
        /*04d4*/ 	.short	0x0101
        /*04d6*/ 	.byte	0xff
	.zero		1


	//   ....[61]....
        /*04d8*/ 	.word	0x00003df0
        /*04dc*/ 	.word	0x000000ff
        /*04e0*/ 	.word	0x00000078
        /*04e4*/ 	.short	0x010a
        /*04e6*/ 	.byte	0x07
	.zero		1


	//   ....[62]....
        /*04e8*/ 	.word	0x00003fe0
        /*04ec*/ 	.word	0x000000ff
        /*04f0*/ 	.word	0x00000050
        /*04f4*/ 	.short	0x010a
        /*04f6*/ 	.byte	0x07
	.zero		1


	//   ....[63]....
        /*04f8*/ 	.word	0x00004150
        /*04fc*/ 	.word	0x000000ff
        /*0500*/ 	.word	0x00000030
        /*0504*/ 	.short	0x010b
        /*0506*/ 	.byte	0x07
	.zero		1


	//   ....[64]....
        /*0508*/ 	.word	0x00004160
        /*050c*/ 	.word	0x000000ff
        /*0510*/ 	.word	0x00000000
        /*0514*/ 	.short	0x0101
        /*0516*/ 	.byte	0x08
	.zero		1


	//   ....[65]....
        /*0518*/ 	.word	0x00004180
        /*051c*/ 	.word	0x000000ff
        /*0520*/ 	.word	0x00000058
        /*0524*/ 	.short	0x010a
        /*0526*/ 	.byte	0x07
	.zero		1


	//   ....[66]....
        /*0528*/ 	.word	0x000042e0
        /*052c*/ 	.word	0x000000ff
        /*0530*/ 	.word	0x00000038
        /*0534*/ 	.short	0x010b
        /*0536*/ 	.byte	0x07
	.zero		1


	//   ....[67]....
        /*0538*/ 	.word	0x000042f0
        /*053c*/ 	.word	0x000000ff
        /*0540*/ 	.word	0x00000000
        /*0544*/ 	.short	0x0101
        /*0546*/ 	.byte	0x08
	.zero		1


	//   ....[68]....
        /*0548*/ 	.word	0x00004300
        /*054c*/ 	.word	0x000000ff
        /*0550*/ 	.word	0x00000060
        /*0554*/ 	.short	0x010a
        /*0556*/ 	.byte	0x07
	.zero		1


	//   ....[69]....
        /*0558*/ 	.word	0x000044a0
        /*055c*/ 	.word	0x000000ff
        /*0560*/ 	.word	0x00000040
        /*0564*/ 	.short	0x010b
        /*0566*/ 	.byte	0x07
	.zero		1


	//   ....[70]....
        /*0568*/ 	.word	0x00004510
        /*056c*/ 	.word	0x000000ff
        /*0570*/ 	.word	0x00000000
        /*0574*/ 	.short	0x0101
        /*0576*/ 	.byte	0x08
	.zero		1


	//   ....[71]....
        /*0578*/ 	.word	0x00004540
        /*057c*/ 	.word	0x000000ff
        /*0580*/ 	.word	0x00000068
        /*0584*/ 	.short	0x010a
        /*0586*/ 	.byte	0x07
	.zero		1


	//   ....[72]....
        /*0588*/ 	.word	0x00004750
        /*058c*/ 	.word	0x000000ff
        /*0590*/ 	.word	0x00000048
        /*0594*/ 	.short	0x010b
        /*0596*/ 	.byte	0x07
	.zero		1


	//   ....[73]....
        /*0598*/ 	.word	0x00004770
        /*059c*/ 	.word	0x000000ff
        /*05a0*/ 	.word	0x00000000
        /*05a4*/ 	.short	0x0101
        /*05a6*/ 	.byte	0x0d
	.zero		1


	//   ....[74]....
        /*05a8*/ 	.word	0x000047a0
        /*05ac*/ 	.word	0x000000ff
        /*05b0*/ 	.word	0x00000050
        /*05b4*/ 	.short	0x010a
        /*05b6*/ 	.byte	0x07
	.zero		1


	//   ....[75]....
        /*05b8*/ 	.word	0x000047c0
        /*05bc*/ 	.word	0x000000ff
        /*05c0*/ 	.word	0x00000058
        /*05c4*/ 	.short	0x010a
        /*05c6*/ 	.byte	0x07
	.zero		1


	//   ....[76]....
        /*05c8*/ 	.word	0x000047e0
        /*05cc*/ 	.word	0x000000ff
        /*05d0*/ 	.word	0x00000060
        /*05d4*/ 	.short	0x010a
        /*05d6*/ 	.byte	0x07
	.zero		1


	//   ....[77]....
        /*05d8*/ 	.word	0x00004820
        /*05dc*/ 	.word	0x00000000
        /*05e0*/ 	.word	0x00000068
        /*05e4*/ 	.short	0x010a
        /*05e6*/ 	.byte	0xff
	.zero		1


	//   ....[78]....
        /*05e8*/ 	.word	0x00004b50
        /*05ec*/ 	.word	0x00000000
        /*05f0*/ 	.word	0x00000080
        /*05f4*/ 	.short	0x010a
        /*05f6*/ 	.byte	0xff
	.zero		1


	//   ....[79]....
        /*05f8*/ 	.word	0x00004c60
        /*05fc*/ 	.word	0x00000000
        /*0600*/ 	.word	0x00000000
        /*0604*/ 	.short	0x0101
        /*0606*/ 	.byte	0xff
	.zero		1


	//   ....[80]....
        /*0608*/ 	.word	0x000056c0
        /*060c*/ 	.word	0x00000003
        /*0610*/ 	.word	0x00000030
        /*0614*/ 	.short	0x010a
        /*0616*/ 	.byte	0xff
	.zero		1


	//   ....[81]....
        /*0618*/ 	.word	0x00005700
        /*061c*/ 	.word	0x000000c1
        /*0620*/ 	.word	0x000000a0
        /*0624*/ 	.short	0x010a
        /*0626*/ 	.byte	0xff
	.zero		1


	//   ....[82]....
        /*0628*/ 	.word	0x00005830
        /*062c*/ 	.word	0x00000003
        /*0630*/ 	.word	0x00000030
        /*0634*/ 	.short	0x010a
        /*0636*/ 	.byte	0xff
	.zero		1


	//   ....[83]....
        /*0638*/ 	.word	0x00005990
        /*063c*/ 	.word	0x00000000
        /*0640*/ 	.word	0x00000000
        /*0644*/ 	.short	0x0101
        /*0646*/ 	.byte	0xff
	.zero		1


	//   ....[84]....
        /*0648*/ 	.word	0x000059f0
        /*064c*/ 	.word	0x000000c1
        /*0650*/ 	.word	0x000000a0
        /*0654*/ 	.short	0x010a
        /*0656*/ 	.byte	0xff
	.zero		1


	//   ....[85]....
        /*0658*/ 	.word	0x00006da0
        /*065c*/ 	.word	0x000000cc
        /*0660*/ 	.word	0x00000030
        /*0664*/ 	.short	0x010a
        /*0666*/ 	.byte	0xff
	.zero		1


	//   ....[86]....
        /*0668*/ 	.word	0x00006e70
        /*066c*/ 	.word	0x000000cc
        /*0670*/ 	.word	0x00000030
        /*0674*/ 	.short	0x010a
        /*0676*/ 	.byte	0xff
	.zero		1


	//   ....[87]....
        /*0678*/ 	.word	0x00006fb0
        /*067c*/ 	.word	0x00000003
        /*0680*/ 	.word	0x00000000
        /*0684*/ 	.short	0x0101
        /*0686*/ 	.byte	0xff
	.zero		1


	//   ....[88]....
        /*0688*/ 	.word	0x00008350
        /*068c*/ 	.word	0x00000000
        /*0690*/ 	.word	0x00000030
        /*0694*/ 	.short	0x010a
        /*0696*/ 	.byte	0xff
	.zero		1


	//   ....[89]....
        /*0698*/ 	.word	0x00008420
        /*069c*/ 	.word	0x00000000
        /*06a0*/ 	.word	0x00000030
        /*06a4*/ 	.short	0x010a
        /*06a6*/ 	.byte	0xff
	.zero		1


	//   ....[90]....
        /*06a8*/ 	.word	0x00008580
        /*06ac*/ 	.word	0x00000000
        /*06b0*/ 	.word	0x00000000
        /*06b4*/ 	.short	0x0101
        /*06b6*/ 	.byte	0xff
	.zero		1


	//   ....[91]....
        /*06b8*/ 	.word	0x00009930
        /*06bc*/ 	.word	0x00000000
        /*06c0*/ 	.word	0x00000030
        /*06c4*/ 	.short	0x010a
        /*06c6*/ 	.byte	0xff
	.zero		1


	//   ....[92]....
        /*06c8*/ 	.word	0x00009a00
        /*06cc*/ 	.word	0x00000000
        /*06d0*/ 	.word	0x00000030
        /*06d4*/ 	.short	0x010a
        /*06d6*/ 	.byte	0xff
	.zero		1


	//   ....[93]....
        /*06d8*/ 	.word	0x00009b60
        /*06dc*/ 	.word	0x00000000
        /*06e0*/ 	.word	0x00000000
        /*06e4*/ 	.short	0x0101
        /*06e6*/ 	.byte	0xff
	.zero		1


	//   ....[94]....
        /*06e8*/ 	.word	0x0000a050
        /*06ec*/ 	.word	0x000000ff
        /*06f0*/ 	.word	0x00000000
        /*06f4*/ 	.short	0x0101
        /*06f6*/ 	.byte	0x05
	.zero		1


	//   ....[95]....
        /*06f8*/ 	.word	0x0000afd0
        /*06fc*/ 	.word	0x00000003
        /*0700*/ 	.word	0x000000d0
        /*0704*/ 	.short	0x010a
        /*0706*/ 	.byte	0xff
	.zero		1


	//   ....[96]....
        /*0708*/ 	.word	0x0000b030
        /*070c*/ 	.word	0x00000002
        /*0710*/ 	.word	0x00000018
        /*0714*/ 	.short	0x010a
        /*0716*/ 	.byte	0xff
	.zero		1


	//   ....[97]....
        /*0718*/ 	.word	0x0000b090
        /*071c*/ 	.word	0x00000002
        /*0720*/ 	.word	0x00000018
        /*0724*/ 	.short	0x010a
        /*0726*/ 	.byte	0xff
	.zero		1


	//   ....[98]....
        /*0728*/ 	.word	0x0000b0e0
        /*072c*/ 	.word	0x00000002
        /*0730*/ 	.word	0x00000080
        /*0734*/ 	.short	0x010a
        /*0736*/ 	.byte	0xff
	.zero		1


	//   ....[99]....
        /*0738*/ 	.word	0x0000b140
        /*073c*/ 	.word	0x00000000
        /*0740*/ 	.word	0x00000000
        /*0744*/ 	.short	0x010a
        /*0746*/ 	.byte	0xff
	.zero		1


	//   ....[100]....
        /*0748*/ 	.word	0x0000b1a0
        /*074c*/ 	.word	0x00000000
        /*0750*/ 	.word	0x00000000
        /*0754*/ 	.short	0x010a
        /*0756*/ 	.byte	0xff
	.zero		1


	//   ....[101]....
        /*0758*/ 	.word	0x0000b1f0
        /*075c*/ 	.word	0x00000000
        /*0760*/ 	.word	0x000000c0
        /*0764*/ 	.short	0x010a
        /*0766*/ 	.byte	0xff
	.zero		1


	//   ....[102]....
        /*0768*/ 	.word	0x0000b250
        /*076c*/ 	.word	0x00000000
        /*0770*/ 	.word	0x00000090
        /*0774*/ 	.short	0x010a
        /*0776*/ 	.byte	0xff
	.zero		1


	//   ....[103]....
        /*0778*/ 	.word	0x0000b2a0
        /*077c*/ 	.word	0x00000000
        /*0780*/ 	.word	0x00000080
        /*0784*/ 	.short	0x010a
        /*0786*/ 	.byte	0xff
	.zero		1


	//   ....[104]....
        /*0788*/ 	.word	0x0000b300
        /*078c*/ 	.word	0x00000000
        /*0790*/ 	.word	0x00000090
        /*0794*/ 	.short	0x010a
        /*0796*/ 	.byte	0xff
	.zero		1


	//   ....[105]....
        /*0798*/ 	.word	0x0000b350
        /*079c*/ 	.word	0x00000000
        /*07a0*/ 	.word	0x00000080
        /*07a4*/ 	.short	0x010a
        /*07a6*/ 	.byte	0xff
	.zero		1


	//   ....[106]....
        /*07a8*/ 	.word	0x0000b3b0
        /*07ac*/ 	.word	0x00000003
        /*07b0*/ 	.word	0x000000b0
        /*07b4*/ 	.short	0x010a
        /*07b6*/ 	.byte	0xff
	.zero		1


	//   ....[107]....
        /*07b8*/ 	.word	0x0000b410
        /*07bc*/ 	.word	0x00000000
        /*07c0*/ 	.word	0x00000000
        /*07c4*/ 	.short	0x010a
        /*07c6*/ 	.byte	0xff
	.zero		1


	//   ....[108]....
        /*07c8*/ 	.word	0x0000b470
        /*07cc*/ 	.word	0x00000000
        /*07d0*/ 	.word	0x00000000
        /*07d4*/ 	.short	0x010a
        /*07d6*/ 	.byte	0xff
	.zero		1


	//   ....[109]....
        /*07d8*/ 	.word	0x0000b4d0
        /*07dc*/ 	.word	0x00000000
        /*07e0*/ 	.word	0x00000000
        /*07e4*/ 	.short	0x010a
        /*07e6*/ 	.byte	0xff
	.zero		1


	//   ....[110]....
        /*07e8*/ 	.word	0x0000b520
        /*07ec*/ 	.word	0x00000000
        /*07f0*/ 	.word	0x00000080
        /*07f4*/ 	.short	0x010a
        /*07f6*/ 	.byte	0xff
	.zero		1


	//   ....[111]....
        /*07f8*/ 	.word	0x0000b580
        /*07fc*/ 	.word	0x00000000
        /*0800*/ 	.word	0x00000078
        /*0804*/ 	.short	0x010a
        /*0806*/ 	.byte	0xff
	.zero		1


	//   ....[112]....
        /*0808*/ 	.word	0x0000b5e0
        /*080c*/ 	.word	0x00000003
        /*0810*/ 	.word	0x00000050
        /*0814*/ 	.short	0x010a
        /*0816*/ 	.byte	0xff
	.zero		1


	//   ....[113]....
        /*0818*/ 	.word	0x0000b640
        /*081c*/ 	.word	0x00000003
        /*0820*/ 	.word	0x00000058
        /*0824*/ 	.short	0x010a
        /*0826*/ 	.byte	0xff
	.zero		1


	//   ....[114]....
        /*0828*/ 	.word	0x0000b6a0
        /*082c*/ 	.word	0x00000003
        /*0830*/ 	.word	0x00000060
        /*0834*/ 	.short	0x010a
        /*0836*/ 	.byte	0xff
	.zero		1


	//   ....[115]....
        /*0838*/ 	.word	0x0000b700
        /*083c*/ 	.word	0x00000003
        /*0840*/ 	.word	0x00000068
        /*0844*/ 	.short	0x010a
        /*0846*/ 	.byte	0xff
	.zero		1


	//   ....[116]....
        /*0848*/ 	.word	0x0000b760
        /*084c*/ 	.word	0x00000000
        /*0850*/ 	.word	0x00000050
        /*0854*/ 	.short	0x010a
        /*0856*/ 	.byte	0xff
	.zero		1


	//   ....[117]....
        /*0858*/ 	.word	0x0000b7c0
        /*085c*/ 	.word	0x00000000
        /*0860*/ 	.word	0x00000058
        /*0864*/ 	.short	0x010a
        /*0866*/ 	.byte	0xff
	.zero		1


	//   ....[118]....
        /*0868*/ 	.word	0x0000b820
        /*086c*/ 	.word	0x00000000
        /*0870*/ 	.word	0x00000060
        /*0874*/ 	.short	0x010a
        /*0876*/ 	.byte	0xff
	.zero		1


	//   ....[119]....
        /*0878*/ 	.word	0x0000b870
        /*087c*/ 	.word	0x00000000
        /*0880*/ 	.word	0x00000080
        /*0884*/ 	.short	0x010a
        /*0886*/ 	.byte	0xff
	.zero		1


	//   ....[120]....
        /*0888*/ 	.word	0x0000b8c0
        /*088c*/ 	.word	0x00000003
        /*0890*/ 	.word	0x00000030
        /*0894*/ 	.short	0x010a
        /*0896*/ 	.byte	0xff
	.zero		1


	//   ....[121]....
        /*0898*/ 	.word	0x0000b910
        /*089c*/ 	.word	0x000000c1
        /*08a0*/ 	.word	0x000000a0
        /*08a4*/ 	.short	0x010a
        /*08a6*/ 	.byte	0xff
	.zero		1


	//   ....[122]....
        /*08a8*/ 	.word	0x0000b960
        /*08ac*/ 	.word	0x000000cc
        /*08b0*/ 	.word	0x00000030
        /*08b4*/ 	.short	0x010a
        /*08b6*/ 	.byte	0xff
	.zero		1


	//   ....[123]....
        /*08b8*/ 	.word	0x0000b9b0
        /*08bc*/ 	.word	0x00000000
        /*08c0*/ 	.word	0x00000030
        /*08c4*/ 	.short	0x010a
        /*08c6*/ 	.byte	0xff
	.zero		1


	//   ....[124]....
        /*08c8*/ 	.word	0x0000ba00
        /*08cc*/ 	.word	0x00000000
        /*08d0*/ 	.word	0x00000030
        /*08d4*/ 	.short	0x010a
        /*08d6*/ 	.byte	0xff
	.zero		1


	//----- nvinfo : EIATTR_NUM_MBARRIERS
	.align		4
.L_48:
        /*08d8*/ 	.byte	0x03, 0x38
        /*08da*/ 	.short	0x001c


	//----- nvinfo : EIATTR_EXIT_INSTR_OFFSETS
	.align		4
        /*08dc*/ 	.byte	0x04, 0x1c
        /*08de*/ 	.short	(.L_50 - .L_49)


	//   ....[0]....
.L_49:
        /*08e0*/ 	.word	0x000024d0


	//   ....[1]....
        /*08e4*/ 	.word	0x000029c0


	//   ....[2]....
        /*08e8*/ 	.word	0x00002a20


	//   ....[3]....
        /*08ec*/ 	.word	0x000037f0


	//   ....[4]....
        /*08f0*/ 	.word	0x00004850


	//   ....[5]....
        /*08f4*/ 	.word	0x00004890


	//   ....[6]....
        /*08f8*/ 	.word	0x0000afc0


	//----- nvinfo : EIATTR_MAX_THREADS
	.align		4
.L_50:
        /*08fc*/ 	.byte	0x04, 0x05
        /*08fe*/ 	.short	(.L_52 - .L_51)
.L_51:
        /*0900*/ 	.word	0x00000100
        /*0904*/ 	.word	0x00000001
        /*0908*/ 	.word	0x00000001


	//----- nvinfo : EIATTR_CRS_STACK_SIZE
	.align		4
.L_52:
        /*090c*/ 	.byte	0x04, 0x1e
        /*090e*/ 	.short	(.L_54 - .L_53)
.L_53:
        /*0910*/ 	.word	0x00000000


	//----- nvinfo : EIATTR_CBANK_PARAM_SIZE
	.align		4
.L_54:
        /*0914*/ 	.byte	0x03, 0x19
        /*0916*/ 	.short	0x0800


	//----- nvinfo : EIATTR_PARAM_CBANK
	.align		4
        /*0918*/ 	.byte	0x04, 0x0a
        /*091a*/ 	.short	(.L_56 - .L_55)
	.align		4
.L_55:
        /*091c*/ 	.word	index@(.nv.constant0._ZN7cutlass13device_kernelINS_4gemm6kernel13GemmUniversalIN4cute5tupleIJiiiiEEENS1_10collective13CollectiveMmaINS1_35MainloopSm100TmaUmmaWarpSpecializedILi3ELi2ELi2ENS5_IJNS4_1CILi1EEESB_SB_EEEEENS5_IJNSA_ILi128EEENSA_ILi256EEESE_EEENS_12float_e5m2_tENS5_IJSB_llEEENS_12float_e4m3_tESI_NS4_8TiledMMAINS4_8MMA_AtomIJNS4_10MMA_TraitsINS4_19SM100_MMA_F8F6F4_SSEJSH_SJ_fSE_SF_NS4_17integral_constantINS4_4UMMA5MajorELSQ_1EEESR_NSO_INSP_7ScaleInELSS_0EEEST_EEEEEENS4_6LayoutISC_NS5_IJNSA_ILi0EEESX_SX_EEEEENS5_IJNS4_10UnderscoreES10_S10_EEEEENS4_13SM90_TMA_LOADENS4_14ComposedLayoutINS4_7SwizzleILi3ELi4ELi3EEENS4_18smem_ptr_flag_bitsILi8EEENSW_INS5_IJSE_NSA_ILi8EEEEEENS5_IJSB_SE_EEEEEEEvNS4_8identityES13_S1D_vS1E_EENS_8epilogue10collective18CollectiveEpilogueINS1G_23Sm100TmaWarpSpecializedILi4ELi2ELi64ELb0ELb0EEEJSG_NS5_IJNSW_ISE_SB_EENSW_INSA_ILi64EEESB_EEEEESH_NS5_IJlSB_lEEESH_S1P_NS1G_6fusion15FusionCallbacksIS1K_NS1Q_17LinearCombinationISH_fSH_fLNS_15FloatRoundStyleE2EEESG_S1O_JEEENS4_5SM1004TMEM4LOAD26SM100_TMEM_LOAD_32dp32b64xES13_NS14_INS15_ILi2ELi4ELi3EEES18_NSW_INS5_IJS19_S1M_EEENS5_IJS1M_SB_EEEEEEENS4_39AutoVectorizingCopyWithAssumedAlignmentILi128EEENS4_14SM90_TMA_STOREES24_S26_S26_EEEvvEEEEvNT_6ParamsE)
        /*0920*/ 	.short	0x0380
        /*0922*/ 	.short	0x0800


	//----- nvinfo : EIATTR_SW_WAR
	.align		4
.L_56:
        /*0924*/ 	.byte	0x04, 0x36
        /*0926*/ 	.short	(.L_58 - .L_57)
.L_57:
        /*0928*/ 	.word	0x00000008
.L_58:


//--------------------- .nv.callgraph             --------------------------
	.section	.nv.callgraph,"",@"SHT_CUDA_CALLGRAPH"
	.align	4
	.sectionentsize	8
	.align		4
        /*0000*/ 	.word	0x00000000
	.align		4
        /*0004*/ 	.word	0xffffffff
	.align		4
        /*0008*/ 	.word	index@(_ZN7cutlass13device_kernelINS_4gemm6kernel13GemmUniversalIN4cute5tupleIJiiiiEEENS1_10collective13CollectiveMmaINS1_35MainloopSm100TmaUmmaWarpSpecializedILi3ELi2ELi2ENS5_IJNS4_1CILi1EEESB_SB_EEEEENS5_IJNSA_ILi128EEENSA_ILi256EEESE_EEENS_12float_e5m2_tENS5_IJSB_llEEENS_12float_e4m3_tESI_NS4_8TiledMMAINS4_8MMA_AtomIJNS4_10MMA_TraitsINS4_19SM100_MMA_F8F6F4_SSEJSH_SJ_fSE_SF_NS4_17integral_constantINS4_4UMMA5MajorELSQ_1EEESR_NSO_INSP_7ScaleInELSS_0EEEST_EEEEEENS4_6LayoutISC_NS5_IJNSA_ILi0EEESX_SX_EEEEENS5_IJNS4_10UnderscoreES10_S10_EEEEENS4_13SM90_TMA_LOADENS4_14ComposedLayoutINS4_7SwizzleILi3ELi4ELi3EEENS4_18smem_ptr_flag_bitsILi8EEENSW_INS5_IJSE_NSA_ILi8EEEEEENS5_IJSB_SE_EEEEEEEvNS4_8identityES13_S1D_vS1E_EENS_8epilogue10collective18CollectiveEpilogueINS1G_23Sm100TmaWarpSpecializedILi4ELi2ELi64ELb0ELb0EEEJSG_NS5_IJNSW_ISE_SB_EENSW_INSA_ILi64EEESB_EEEEESH_NS5_IJlSB_lEEESH_S1P_NS1G_6fusion15FusionCallbacksIS1K_NS1Q_17LinearCombinationISH_fSH_fLNS_15FloatRoundStyleE2EEESG_S1O_JEEENS4_5SM1004TMEM4LOAD26SM100_TMEM_LOAD_32dp32b64xES13_NS14_INS15_ILi2ELi4ELi3EEES18_NSW_INS5_IJS19_S1M_EEENS5_IJS1M_SB_EEEEEEENS4_39AutoVectorizingCopyWithAssumedAlignmentILi128EEENS4_14SM90_TMA_STOREES24_S26_S26_EEEvvEEEEvNT_6ParamsE)
	.align		4
        /*000c*/ 	.word	index@(__assertfail)
	.align		4
        /*0010*/ 	.word	0x00000000
	.align		4
        /*0014*/ 	.word	0xfffffffe
	.align		4
        /*0018*/ 	.word	0x00000000
	.align		4
        /*001c*/ 	.word	0xfffffffd
	.align		4
        /*0020*/ 	.word	0x00000000
	.align		4
        /*0024*/ 	.word	0xfffffffc


//--------------------- .nv.constant4             --------------------------
	.section	.nv.constant4,"a",@progbits
	.align	8
	.align		8
.nv.constant4:
        /*0000*/ 	.dword	__assertfail
	.align		8
        /*0008*/ 	.dword	__unnamed_1
	.align		8
        /*0010*/ 	.dword	__unnamed_2
	.align		8
        /*0018*/ 	.dword	__unnamed_3
	.align		8
        /*0020*/ 	.dword	_ZN40_INTERNAL_966f0a30_4_k_cu_05cf80ef_246264cuda3std3__45__cpo5beginE
	.align		8
        /*0028*/ 	.dword	_ZN40_INTERNAL_966f0a30_4_k_cu_05cf80ef_246264cuda3std3__45__cpo3endE
	.align		8
        /*0030*/ 	.dword	_ZN40_INTERNAL_966f0a30_4_k_cu_05cf80ef_246264cuda3std3__45__cpo6cbeginE
	.align		8
        /*0038*/ 	.dword	_ZN40_INTERNAL_966f0a30_4_k_cu_05cf80ef_246264cuda3std3__45__cpo4cendE
	.align		8
        /*0040*/ 	.dword	_ZN40_INTERNAL_966f0a30_4_k_cu_05cf80ef_246264cuda3std3__442_GLOBAL__N__966f0a30_4_k_cu_05cf80ef_246266ignoreE
	.align		8
        /*0048*/ 	.dword	_ZN40_INTERNAL_966f0a30_4_k_cu_05cf80ef_246264cuda3std3__419piecewise_constructE
	.align		8
        /*0050*/ 	.dword	_ZN40_INTERNAL_966f0a30_4_k_cu_05cf80ef_246264cuda3std3__48in_placeE
	.align		8
        /*0058*/ 	.dword	_ZN40_INTERNAL_966f0a30_4_k_cu_05cf80ef_246264cuda3std6ranges3__45__cpo4swapE
	.align		8
        /*0060*/ 	.dword	_ZN40_INTERNAL_966f0a30_4_k_cu_05cf80ef_246264cuda3std6ranges3__45__cpo9iter_moveE
	.align		8
        /*0068*/ 	.dword	_ZN40_INTERNAL_966f0a30_4_k_cu_05cf80ef_246264cute7productE
	.align		8
        /*0070*/ 	.dword	_ZN40_INTERNAL_966f0a30_4_k_cu_05cf80ef_246264cute1_E
	.align		8
        /*0078*/ 	.dword	$str$25
	.align		8
        /*0080*/ 	.dword	$str$26
	.align		8
        /*0088*/ 	.dword	$str$27
	.align		8
        /*0090*/ 	.dword	$str$28


//--------------------- .text._ZN7cutlass13device_kernelINS_4gemm6kernel13GemmUniversalIN4cute5tupleIJiiiiEEENS1_10collective13CollectiveMmaINS1_35MainloopSm100TmaUmmaWarpSpecializedILi3ELi2ELi2ENS5_IJNS4_1CILi1EEESB_SB_EEEEENS5_IJNSA_ILi128EEENSA_ILi256EEESE_EEENS_12float_e5m2_tENS5_IJSB_llEEENS_12float_e4m3_tESI_NS4_8TiledMMAINS4_8MMA_AtomIJNS4_10MMA_TraitsINS4_19SM100_MMA_F8F6F4_SSEJSH_SJ_fSE_SF_NS4_17integral_constantINS4_4UMMA5MajorELSQ_1EEESR_NSO_INSP_7ScaleInELSS_0EEEST_EEEEEENS4_6LayoutISC_NS5_IJNSA_ILi0EEESX_SX_EEEEENS5_IJNS4_10UnderscoreES10_S10_EEEEENS4_13SM90_TMA_LOADENS4_14ComposedLayoutINS4_7SwizzleILi3ELi4ELi3EEENS4_18smem_ptr_flag_bitsILi8EEENSW_INS5_IJSE_NSA_ILi8EEEEEENS5_IJSB_SE_EEEEEEEvNS4_8identityES13_S1D_vS1E_EENS_8epilogue10collective18CollectiveEpilogueINS1G_23Sm100TmaWarpSpecializedILi4ELi2ELi64ELb0ELb0EEEJSG_NS5_IJNSW_ISE_SB_EENSW_INSA_ILi64EEESB_EEEEESH_NS5_IJlSB_lEEESH_S1P_NS1G_6fusion15FusionCallbacksIS1K_NS1Q_17LinearCombinationISH_fSH_fLNS_15FloatRoundStyleE2EEESG_S1O_JEEENS4_5SM1004TMEM4LOAD26SM100_TMEM_LOAD_32dp32b64xES13_NS14_INS15_ILi2ELi4ELi3EEES18_NSW_INS5_IJS19_S1M_EEENS5_IJS1M_SB_EEEEEEENS4_39AutoVectorizingCopyWithAssumedAlignmentILi128EEENS4_14SM90_TMA_STOREES24_S26_S26_EEEvvEEEEvNT_6ParamsE --------------------------
	.section	.text._ZN7cutlass13device_kernelINS_4gemm6kernel13GemmUniversalIN4cute5tupleIJiiiiEEENS1_10collective13CollectiveMmaINS1_35MainloopSm100TmaUmmaWarpSpecializedILi3ELi2ELi2ENS5_IJNS4_1CILi1EEESB_SB_EEEEENS5_IJNSA_ILi128EEENSA_ILi256EEESE_EEENS_12float_e5m2_tENS5_IJSB_llEEENS_12float_e4m3_tESI_NS4_8TiledMMAINS4_8MMA_AtomIJNS4_10MMA_TraitsINS4_19SM100_MMA_F8F6F4_SSEJSH_SJ_fSE_SF_NS4_17integral_constantINS4_4UMMA5MajorELSQ_1EEESR_NSO_INSP_7ScaleInELSS_0EEEST_EEEEEENS4_6LayoutISC_NS5_IJNSA_ILi0EEESX_SX_EEEEENS5_IJNS4_10UnderscoreES10_S10_EEEEENS4_13SM90_TMA_LOADENS4_14ComposedLayoutINS4_7SwizzleILi3ELi4ELi3EEENS4_18smem_ptr_flag_bitsILi8EEENSW_INS5_IJSE_NSA_ILi8EEEEEENS5_IJSB_SE_EEEEEEEvNS4_8identityES13_S1D_vS1E_EENS_8epilogue10collective18CollectiveEpilogueINS1G_23Sm100TmaWarpSpecializedILi4ELi2ELi64ELb0ELb0EEEJSG_NS5_IJNSW_ISE_SB_EENSW_INSA_ILi64EEESB_EEEEESH_NS5_IJlSB_lEEESH_S1P_NS1G_6fusion15FusionCallbacksIS1K_NS1Q_17LinearCombinationISH_fSH_fLNS_15FloatRoundStyleE2EEESG_S1O_JEEENS4_5SM1004TMEM4LOAD26SM100_TMEM_LOAD_32dp32b64xES13_NS14_INS15_ILi2ELi4ELi3EEES18_NSW_INS5_IJS19_S1M_EEENS5_IJS1M_SB_EEEEEEENS4_39AutoVectorizingCopyWithAssumedAlignmentILi128EEENS4_14SM90_TMA_STOREES24_S26_S26_EEEvvEEEEvNT_6ParamsE,"ax",@progbits
	.align	128
.text._ZN7cutlass13device_kernelINS_4gemm6kernel13GemmUniversalIN4cute5tupleIJiiiiEEENS1_10collective13CollectiveMmaINS1_35MainloopSm100TmaUmmaWarpSpecializedILi3ELi2ELi2ENS5_IJNS4_1CILi1EEESB_SB_EEEEENS5_IJNSA_ILi128EEENSA_ILi256EEESE_EEENS_12float_e5m2_tENS5_IJSB_llEEENS_12float_e4m3_tESI_NS4_8TiledMMAINS4_8MMA_AtomIJNS4_10MMA_TraitsINS4_19SM100_MMA_F8F6F4_SSEJSH_SJ_fSE_SF_NS4_17integral_constantINS4_4UMMA5MajorELSQ_1EEESR_NSO_INSP_7ScaleInELSS_0EEEST_EEEEEENS4_6LayoutISC_NS5_IJNSA_ILi0EEESX_SX_EEEEENS5_IJNS4_10UnderscoreES10_S10_EEEEENS4_13SM90_TMA_LOADENS4_14ComposedLayoutINS4_7SwizzleILi3ELi4ELi3EEENS4_18smem_ptr_flag_bitsILi8EEENSW_INS5_IJSE_NSA_ILi8EEEEEENS5_IJSB_SE_EEEEEEEvNS4_8identityES13_S1D_vS1E_EENS_8epilogue10collective18CollectiveEpilogueINS1G_23Sm100TmaWarpSpecializedILi4ELi2ELi64ELb0ELb0EEEJSG_NS5_IJNSW_ISE_SB_EENSW_INSA_ILi64EEESB_EEEEESH_NS5_IJlSB_lEEESH_S1P_NS1G_6fusion15FusionCallbacksIS1K_NS1Q_17LinearCombinationISH_fSH_fLNS_15FloatRoundStyleE2EEESG_S1O_JEEENS4_5SM1004TMEM4LOAD26SM100_TMEM_LOAD_32dp32b64xES13_NS14_INS15_ILi2ELi4ELi3EEES18_NSW_INS5_IJS19_S1M_EEENS5_IJS1M_SB_EEEEEEENS4_39AutoVectorizingCopyWithAssumedAlignmentILi128EEENS4_14SM90_TMA_STOREES24_S26_S26_EEEvvEEEEvNT_6ParamsE:
        .type           _ZN7cutlass13device_kernelINS_4gemm6kernel13GemmUniversalIN4cute5tupleIJiiiiEEENS1_10collective13CollectiveMmaINS1_35MainloopSm100TmaUmmaWarpSpecializedILi3ELi2ELi2ENS5_IJNS4_1CILi1EEESB_SB_EEEEENS5_IJNSA_ILi128EEENSA_ILi256EEESE_EEENS_12float_e5m2_tENS5_IJSB_llEEENS_12float_e4m3_tESI_NS4_8TiledMMAINS4_8MMA_AtomIJNS4_10MMA_TraitsINS4_19SM100_MMA_F8F6F4_SSEJSH_SJ_fSE_SF_NS4_17integral_constantINS4_4UMMA5MajorELSQ_1EEESR_NSO_INSP_7ScaleInELSS_0EEEST_EEEEEENS4_6LayoutISC_NS5_IJNSA_ILi0EEESX_SX_EEEEENS5_IJNS4_10UnderscoreES10_S10_EEEEENS4_13SM90_TMA_LOADENS4_14ComposedLayoutINS4_7SwizzleILi3ELi4ELi3EEENS4_18smem_ptr_flag_bitsILi8EEENSW_INS5_IJSE_NSA_ILi8EEEEEENS5_IJSB_SE_EEEEEEEvNS4_8identityES13_S1D_vS1E_EENS_8epilogue10collective18CollectiveEpilogueINS1G_23Sm100TmaWarpSpecializedILi4ELi2ELi64ELb0ELb0EEEJSG_NS5_IJNSW_ISE_SB_EENSW_INSA_ILi64EEESB_EEEEESH_NS5_IJlSB_lEEESH_S1P_NS1G_6fusion15FusionCallbacksIS1K_NS1Q_17LinearCombinationISH_fSH_fLNS_15FloatRoundStyleE2EEESG_S1O_JEEENS4_5SM1004TMEM4LOAD26SM100_TMEM_LOAD_32dp32b64xES13_NS14_INS15_ILi2ELi4ELi3EEES18_NSW_INS5_IJS19_S1M_EEENS5_IJS1M_SB_EEEEEEENS4_39AutoVectorizingCopyWithAssumedAlignmentILi128EEENS4_14SM90_TMA_STOREES24_S26_S26_EEEvvEEEEvNT_6ParamsE,@function
        .size           _ZN7cutlass13device_kernelINS_4gemm6kernel13GemmUniversalIN4cute5tupleIJiiiiEEENS1_10collective13CollectiveMmaINS1_35MainloopSm100TmaUmmaWarpSpecializedILi3ELi2ELi2ENS5_IJNS4_1CILi1EEESB_SB_EEEEENS5_IJNSA_ILi128EEENSA_ILi256EEESE_EEENS_12float_e5m2_tENS5_IJSB_llEEENS_12float_e4m3_tESI_NS4_8TiledMMAINS4_8MMA_AtomIJNS4_10MMA_TraitsINS4_19SM100_MMA_F8F6F4_SSEJSH_SJ_fSE_SF_NS4_17integral_constantINS4_4UMMA5MajorELSQ_1EEESR_NSO_INSP_7ScaleInELSS_0EEEST_EEEEEENS4_6LayoutISC_NS5_IJNSA_ILi0EEESX_SX_EEEEENS5_IJNS4_10UnderscoreES10_S10_EEEEENS4_13SM90_TMA_LOADENS4_14ComposedLayoutINS4_7SwizzleILi3ELi4ELi3EEENS4_18smem_ptr_flag_bitsILi8EEENSW_INS5_IJSE_NSA_ILi8EEEEEENS5_IJSB_SE_EEEEEEEvNS4_8identityES13_S1D_vS1E_EENS_8epilogue10collective18CollectiveEpilogueINS1G_23Sm100TmaWarpSpecializedILi4ELi2ELi64ELb0ELb0EEEJSG_NS5_IJNSW_ISE_SB_EENSW_INSA_ILi64EEESB_EEEEESH_NS5_IJlSB_lEEESH_S1P_NS1G_6fusion15FusionCallbacksIS1K_NS1Q_17LinearCombinationISH_fSH_fLNS_15FloatRoundStyleE2EEESG_S1O_JEEENS4_5SM1004TMEM4LOAD26SM100_TMEM_LOAD_32dp32b64xES13_NS14_INS15_ILi2ELi4ELi3EEES18_NSW_INS5_IJS19_S1M_EEENS5_IJS1M_SB_EEEEEEENS4_39AutoVectorizingCopyWithAssumedAlignmentILi128EEENS4_14SM90_TMA_STOREES24_S26_S26_EEEvvEEEEvNT_6ParamsE,(.L_x_164 - _ZN7cutlass13device_kernelINS_4gemm6kernel13GemmUniversalIN4cute5tupleIJiiiiEEENS1_10collective13CollectiveMmaINS1_35MainloopSm100TmaUmmaWarpSpecializedILi3ELi2ELi2ENS5_IJNS4_1CILi1EEESB_SB_EEEEENS5_IJNSA_ILi128EEENSA_ILi256EEESE_EEENS_12float_e5m2_tENS5_IJSB_llEEENS_12float_e4m3_tESI_NS4_8TiledMMAINS4_8MMA_AtomIJNS4_10MMA_TraitsINS4_19SM100_MMA_F8F6F4_SSEJSH_SJ_fSE_SF_NS4_17integral_constantINS4_4UMMA5MajorELSQ_1EEESR_NSO_INSP_7ScaleInELSS_0EEEST_EEEEEENS4_6LayoutISC_NS5_IJNSA_ILi0EEESX_SX_EEEEENS5_IJNS4_10UnderscoreES10_S10_EEEEENS4_13SM90_TMA_LOADENS4_14ComposedLayoutINS4_7SwizzleILi3ELi4ELi3EEENS4_18smem_ptr_flag_bitsILi8EEENSW_INS5_IJSE_NSA_ILi8EEEEEENS5_IJSB_SE_EEEEEEEvNS4_8identityES13_S1D_vS1E_EENS_8epilogue10collective18CollectiveEpilogueINS1G_23Sm100TmaWarpSpecializedILi4ELi2ELi64ELb0ELb0EEEJSG_NS5_IJNSW_ISE_SB_EENSW_INSA_ILi64EEESB_EEEEESH_NS5_IJlSB_lEEESH_S1P_NS1G_6fusion15FusionCallbacksIS1K_NS1Q_17LinearCombinationISH_fSH_fLNS_15FloatRoundStyleE2EEESG_S1O_JEEENS4_5SM1004TMEM4LOAD26SM100_TMEM_LOAD_32dp32b64xES13_NS14_INS15_ILi2ELi4ELi3EEES18_NSW_INS5_IJS19_S1M_EEENS5_IJS1M_SB_EEEEEEENS4_39AutoVectorizingCopyWithAssumedAlignmentILi128EEENS4_14SM90_TMA_STOREES24_S26_S26_EEEvvEEEEvNT_6ParamsE)
        .other          _ZN7cutlass13device_kernelINS_4gemm6kernel13GemmUniversalIN4cute5tupleIJiiiiEEENS1_10collective13CollectiveMmaINS1_35MainloopSm100TmaUmmaWarpSpecializedILi3ELi2ELi2ENS5_IJNS4_1CILi1EEESB_SB_EEEEENS5_IJNSA_ILi128EEENSA_ILi256EEESE_EEENS_12float_e5m2_tENS5_IJSB_llEEENS_12float_e4m3_tESI_NS4_8TiledMMAINS4_8MMA_AtomIJNS4_10MMA_TraitsINS4_19SM100_MMA_F8F6F4_SSEJSH_SJ_fSE_SF_NS4_17integral_constantINS4_4UMMA5MajorELSQ_1EEESR_NSO_INSP_7ScaleInELSS_0EEEST_EEEEEENS4_6LayoutISC_NS5_IJNSA_ILi0EEESX_SX_EEEEENS5_IJNS4_10UnderscoreES10_S10_EEEEENS4_13SM90_TMA_LOADENS4_14ComposedLayoutINS4_7SwizzleILi3ELi4ELi3EEENS4_18smem_ptr_flag_bitsILi8EEENSW_INS5_IJSE_NSA_ILi8EEEEEENS5_IJSB_SE_EEEEEEEvNS4_8identityES13_S1D_vS1E_EENS_8epilogue10collective18CollectiveEpilogueINS1G_23Sm100TmaWarpSpecializedILi4ELi2ELi64ELb0ELb0EEEJSG_NS5_IJNSW_ISE_SB_EENSW_INSA_ILi64EEESB_EEEEESH_NS5_IJlSB_lEEESH_S1P_NS1G_6fusion15FusionCallbacksIS1K_NS1Q_17LinearCombinationISH_fSH_fLNS_15FloatRoundStyleE2EEESG_S1O_JEEENS4_5SM1004TMEM4LOAD26SM100_TMEM_LOAD_32dp32b64xES13_NS14_INS15_ILi2ELi4ELi3EEES18_NSW_INS5_IJS19_S1M_EEENS5_IJS1M_SB_EEEEEEENS4_39AutoVectorizingCopyWithAssumedAlignmentILi128EEENS4_14SM90_TMA_STOREES24_S26_S26_EEEvvEEEEvNT_6ParamsE,@"STO_CUDA_ENTRY STV_DEFAULT"
_ZN7cutlass13device_kernelINS_4gemm6kernel13GemmUniversalIN4cute5tupleIJiiiiEEENS1_10collective13CollectiveMmaINS1_35MainloopSm100TmaUmmaWarpSpecializedILi3ELi2ELi2ENS5_IJNS4_1CILi1EEESB_SB_EEEEENS5_IJNSA_ILi128EEENSA_ILi256EEESE_EEENS_12float_e5m2_tENS5_IJSB_llEEENS_12float_e4m3_tESI_NS4_8TiledMMAINS4_8MMA_AtomIJNS4_10MMA_TraitsINS4_19SM100_MMA_F8F6F4_SSEJSH_SJ_fSE_SF_NS4_17integral_constantINS4_4UMMA5MajorELSQ_1EEESR_NSO_INSP_7ScaleInELSS_0EEEST_EEEEEENS4_6LayoutISC_NS5_IJNSA_ILi0EEESX_SX_EEEEENS5_IJNS4_10UnderscoreES10_S10_EEEEENS4_13SM90_TMA_LOADENS4_14ComposedLayoutINS4_7SwizzleILi3ELi4ELi3EEENS4_18smem_ptr_flag_bitsILi8EEENSW_INS5_IJSE_NSA_ILi8EEEEEENS5_IJSB_SE_EEEEEEEvNS4_8identityES13_S1D_vS1E_EENS_8epilogue10collective18CollectiveEpilogueINS1G_23Sm100TmaWarpSpecializedILi4ELi2ELi64ELb0ELb0EEEJSG_NS5_IJNSW_ISE_SB_EENSW_INSA_ILi64EEESB_EEEEESH_NS5_IJlSB_lEEESH_S1P_NS1G_6fusion15FusionCallbacksIS1K_NS1Q_17LinearCombinationISH_fSH_fLNS_15FloatRoundStyleE2EEESG_S1O_JEEENS4_5SM1004TMEM4LOAD26SM100_TMEM_LOAD_32dp32b64xES13_NS14_INS15_ILi2ELi4ELi3EEES18_NSW_INS5_IJS19_S1M_EEENS5_IJS1M_SB_EEEEEEENS4_39AutoVectorizingCopyWithAssumedAlignmentILi128EEENS4_14SM90_TMA_STOREES24_S26_S26_EEEvvEEEEvNT_6ParamsE:
[----:B------:R-:W1:Y:S01]  /*0000*/  LDC R1, c[0x0][0x37c] ;  /* 0x0000df00ff017b82 */ /* 0x000e620000000800 */
[----:B------:R-:W2:Y:S01]  /*0010*/  S2R R185, SR_TID.X ;  /* 0x0000000000b97919 */ /* 0x000ea20000002100 */
[----:B------:R-:W3:Y:S01]  /*0020*/  LDCU.64 UR4, c[0x0][0x890] ;  /* 0x00011200ff0477ac */ /* 0x000ee20008000a00 */
[----:B------:R-:W-:Y:S02]  /*0030*/  PRMT R171, RZ, 0x7610, R171 ;  /* 0x00007610ffab7816 */ /* 0x000fe400000000ab */
[----:B------:R-:W-:Y:S01]  /*0040*/  ELECT P5, URZ, PT ;  /* 0x0000000000ff782f */ /* 0x000fe200038a0000 */
[----:B------:R-:W4:Y:S01]  /*0050*/  LDCU.64 UR46, c[0x0][0x358] ;  /* 0x00006b00ff2e77ac */ /* 0x000f220008000a00 */
[----:B---3--:R-:W-:-:S04]  /*0060*/  UISETP.NE.U32.AND UP0, UPT, UR4, URZ, UPT ;  /* 0x000000ff0400728c */ /* 0x008fc8000bf05070 */
[----:B------:R-:W-:Y:S01]  /*0070*/  UISETP.NE.AND.EX UP0, UPT, UR5, URZ, UPT, UP0 ;  /* 0x000000ff0500728c */ /* 0x000fe2000bf05300 */
[----:B--2---:R-:W-:-:S05]  /*0080*/  SHF.R.U32.HI R173, RZ, 0x5, R185 ;  /* 0x00000005ffad7819 */ /* 0x004fca00000116b9 */
[----:B------:R-:W2:Y:S02]  /*0090*/  SHFL.IDX PT, R0, R173, RZ, 0x1f ;  /* 0x00001fffad007589 */ /* 0x000ea400000e0000 */
[----:B--2---:R-:W-:Y:S01]  /*00a0*/  R2UR UR8, R0 ;  /* 0x00000000000872ca */ /* 0x004fe200000e0000 */
[----:B-1--4-:R-:W-:-:S14]  /*00b0*/  BRA.U UP0, `(.L_x_0) ;  /* 0x00000001002c7547 */ /* 0x012fdc000b800000 */
[----:B------:R-:W1:Y:S02]  /*00c0*/  LDCU.64 UR6, c[0x0][0x888] ;  /* 0x00011100ff0677ac */ /* 0x000e640008000a00 */
[----:B-1----:R-:W-:-:S04]  /*00d0*/  UISETP.NE.U32.AND UP0, UPT, UR6, URZ, UPT ;  /* 0x000000ff0600728c */ /* 0x002fc8000bf05070 */
[----:B------:R-:W-:-:S09]  /*00e0*/  UISETP.NE.AND.EX UP0, UPT, UR7, URZ, UPT, UP0 ;  /* 0x000000ff0700728c */ /* 0x000fd2000bf05300 */
[----:B------:R-:W-:Y:S05]  /*00f0*/  BRA.U !UP0, `(.L_x_1) ;  /* 0x0000000108107547 */ /* 0x000fea000b800000 */
[----:B------:R-:W1:Y:S02]  /*0100*/  LDC.64 R2, c[0x0][0x888] ;  /* 0x00022200ff027b82 */ /* 0x000e640000000a00 */
[----:B-1----:R1:W5:Y:S01]  /*0110*/  LDG.E R81, desc[UR46][R2.64] ;  /* 0x0000002e02517981 */ /* 0x002362000c1e1900 */
[----:B------:R-:W-:Y:S01]  /*0120*/  HFMA2 R171, -RZ, RZ, 0, 5.9604644775390625e-08 ;  /* 0x00000001ffab7431 */ /* 0x000fe200000001ff */
[----:B------:R-:W-:Y:S05]  /*0130*/  BRA `(.L_x_0) ;  /* 0x00000000000c7947 */ /* 0x000fea0003800000 */
.L_x_1:
[----:B------:R-:W1:Y:S01]  /*0140*/  LDCU UR6, c[0x0][0x880] ;  /* 0x00011000ff0677ac */ /* 0x000e620008000800 */
[----:B------:R-:W-:Y:S01]  /*0150*/  HFMA2 R171, -RZ, RZ, 0, 5.9604644775390625e-08 ;  /* 0x00000001ffab7431 */ /* 0x000fe200000001ff */
[----:B-1----:R-:W-:-:S07]  /*0160*/  MOV R81, UR6 ;  /* 0x0000000600517c02 */ /* 0x002fce0008000f00 */
.L_x_0:
[----:B------:R-:W2:Y:S02]  /*0170*/  LDCU.64 UR6, c[0x0][0x8b0] ;  /* 0x00011600ff0677ac */ /* 0x000ea40008000a00 */
[----:B--2---:R-:W-:-:S04]  /*0180*/  UISETP.NE.U32.AND UP0, UPT, UR6, URZ, UPT ;  /* 0x000000ff0600728c */ /* 0x004fc8000bf05070 */
[----:B------:R-:W-:-:S09]  /*0190*/  UISETP.NE.AND.EX UP0, UPT, UR7, URZ, UPT, UP0 ;  /* 0x000000ff0700728c */ /* 0x000fd2000bf05300 */
[----:B------:R-:W-:Y:S05]  /*01a0*/  BRA.U UP0, `(.L_x_2) ;  /* 0x0000000100247547 */ /* 0x000fea000b800000 */
[----:B------:R-:W2:Y:S02]  /*01b0*/  LDCU.64 UR6, c[0x0][0x8a8] ;  /* 0x00011500ff0677ac */ /* 0x000ea40008000a00 */
[----:B--2---:R-:W-:-:S04]  /*01c0*/  UISETP.NE.U32.AND UP0, UPT, UR6, URZ, UPT ;  /* 0x000000ff0600728c */ /* 0x004fc8000bf05070 */
[----:B------:R-:W-:-:S09]  /*01d0*/  UISETP.NE.AND.EX UP0, UPT, UR7, URZ, UPT, UP0 ;  /* 0x000000ff0700728c */ /* 0x000fd2000bf05300 */
[----:B------:R-:W-:Y:S05]  /*01e0*/  BRA.U !UP0, `(.L_x_3) ;  /* 0x00000001080c7547 */ /* 0x000fea000b800000 */
[----:B------:R-:W2:Y:S02]  /*01f0*/  LDC.64 R78, c[0x0][0x8a8] ;  /* 0x00022a00ff4e7b82 */ /* 0x000ea40000000a00 */
[----:B--2---:R2:W5:Y:S01]  /*0200*/  LDG.E R78, desc[UR46][R78.64] ;  /* 0x0000002e4e4e7981 */ /* 0x004562000c1e1900 */
[----:B------:R-:W-:Y:S05]  /*0210*/  BRA `(.L_x_2) ;  /* 0x0000000000087947 */ /* 0x000fea0003800000 */
.L_x_3:
[----:B------:R-:W2:Y:S02]  /*0220*/  LDCU UR6, c[0x0][0x8a0] ;  /* 0x00011400ff0677ac */ /* 0x000ea40008000800 */
[----:B--2---:R-:W-:Y:S02]  /*0230*/  MOV R78, UR6 ;  /* 0x00000006004e7c02 */ /* 0x004fe40008000f00 */
.L_x_2:
[----:B------:R-:W-:Y:S01]  /*0240*/  IMAD.U32 R0, RZ, RZ, UR8 ;  /* 0x00000008ff007e24 */ /* 0x000fe2000f8e00ff */
[----:B------:R-:W-:Y:S04]  /*0250*/  BSSY.RECONVERGENT B0, `(.L_x_4) ;  /* 0x000000c000007945 */ /* 0x000fe80003800200 */
[C---:B------:R-:W-:Y:S02]  /*0260*/  ISETP.NE.OR P1, PT, R0.reuse, 0x1, !P5 ;  /* 0x000000010000780c */ /* 0x040fe40006f25670 */
[----:B------:R-:W-:-:S11]  /*0270*/  ISETP.NE.OR P0, PT, R0, 0x3, !P5 ;  /* 0x000000030000780c */ /* 0x000fd60006f05670 */
[----:B------:R-:W-:Y:S05]  /*0280*/  @P1 BRA `(.L_x_5) ;  /* 0x0000000000201947 */ /* 0x000fea0003800000 */
[----:B------:R-:W3:Y:S02]  /*0290*/  LDCU.64 UR6, c[0x0][0x348] ;  /* 0x00006900ff0677ac */ /* 0x000ee40008000a00 */
[----:B---3--:R-:W-:Y:S02]  /*02a0*/  UIADD3 UR10, UP1, UPT, UR6, 0x80, URZ ;  /* 0x00000080060a7890 */ /* 0x008fe4000ff3e0ff */
[----:B------:R-:W-:Y:S02]  /*02b0*/  UIADD3 UR6, UP0, UPT, UR6, 0x180, URZ ;  /* 0x0000018006067890 */ /* 0x000fe4000ff1e0ff */
[----:B------:R-:W-:Y:S02]  /*02c0*/  UIADD3.X UR11, UPT, UPT, URZ, UR7, URZ, UP1, !UPT ;  /* 0x00000007ff0b7290 */ /* 0x000fe40008ffe4ff */
[----:B------:R-:W-:-:S07]  /*02d0*/  UIADD3.X UR7, UPT, UPT, URZ, UR7, URZ, UP0, !UPT ;  /* 0x00000007ff077290 */ /* 0x000fce00087fe4ff */
[----:B------:R3:W-:Y:S02]  /*02e0*/  UTMACCTL.PF [UR10] ;  /* 0x000000000a0079b9 */ /* 0x0007e40008040000 */
[----:B------:R3:W-:Y:S02]  /*02f0*/  UTMACCTL.PF [UR6] ;  /* 0x00000000060079b9 */ /* 0x0007e40008040000 */
[----:B---3--:R-:W-:Y:S01]  /*0300*/  NOP ;  /* 0x0000000000007918 */ /* 0x008fe20000000000 */
.L_x_5:
[----:B------:R-:W-:Y:S05]  /*0310*/  BSYNC.RECONVERGENT B0 ;  /* 0x0000000000007941 */ /* 0x000fea0003800200 */
.L_x_4:
[----:B------:R-:W-:Y:S04]  /*0320*/  BSSY.RECONVERGENT B0, `(.L_x_6) ;  /* 0x000000a000007945 */ /* 0x000fe80003800200 */
        /* <DEDUP_REMOVED lines=9> */
.L_x_7:
[----:B------:R-:W-:Y:S05]  /*03c0*/  BSYNC.RECONVERGENT B0 ;  /* 0x0000000000007941 */ /* 0x000fea0003800200 */
.L_x_6:
[----:B------:R-:W3:Y:S01]  /*03d0*/  LDCU.64 UR6, c[0x0][0x888] ;  /* 0x00011100ff0677ac */ /* 0x000ee20008000a00 */
[----:B------:R-:W-:Y:S02]  /*03e0*/  UISETP.EQ.U32.AND UP1, UPT, UR4, URZ, UPT ;  /* 0x000000ff0400728c */ /* 0x000fe4000bf22070 */
[----:B------:R-:W-:Y:S02]  /*03f0*/  UPLOP3.LUT UP2, UPT, UPT, UPT, UPT, 0x80, 0x8 ;  /* 0x000000000008789c */ /* 0x000fe40003f4f070 */
[----:B---3--:R-:W-:-:S04]  /*0400*/  UISETP.NE.U32.AND UP0, UPT, UR6, URZ, UPT ;  /* 0x000000ff0600728c */ /* 0x008fc8000bf05070 */
[----:B------:R-:W-:-:S04]  /*0410*/  UISETP.NE.AND.EX UP0, UPT, UR7, URZ, UPT, UP0 ;  /* 0x000000ff0700728c */ /* 0x000fc8000bf05300 */
[----:B------:R-:W-:-:S04]  /*0420*/  UISETP.EQ.OR.EX UP3, UPT, UR5, URZ, !UP0, UP1 ;  /* 0x000000ff0500728c */ /* 0x000fc8000c762710 */
[----:B------:R-:W-:-:S05]  /*0430*/  UP2UR UR50, UPR, URZ, 0x8 ;  /* 0x00000008ff327883 */ /* 0x000fca0008000000 */
[----:B------:R-:W-:Y:S07]  /*0440*/  BRA.U !UP3, `(.L_x_8) ;  /* 0x000000010b207547 */ /* 0x000fee000b800000 */
[----:B------:R-:W-:Y:S01]  /*0450*/  UISETP.NE.U32.AND UP2, UPT, UR4, URZ, UPT ;  /* 0x000000ff0400728c */ /* 0x000fe2000bf45070 */
[----:B-----5:R-:W-:Y:S01]  /*0460*/  FSETP.NEU.AND P0, PT, R81, RZ, PT ;  /* 0x000000ff5100720b */ /* 0x020fe20003f0d000 */
[----:B------:R-:W-:Y:S02]  /*0470*/  USEL UR4, URZ, 0xffffffff, UP0 ;  /* 0xffffffffff047887 */ /* 0x000fe40008000000 */
[----:B------:R-:W-:-:S10]  /*0480*/  UISETP.NE.AND.EX UP2, UPT, UR5, URZ, UPT, UP2 ;  /* 0x000000ff0500728c */ /* 0x000fd4000bf45320 */
[----:B------:R-:W-:Y:S01]  /*0490*/  VOTEU.ANY UP1, P0 ;  /* 0x0000000000ff7886 */ /* 0x000fe20000020100 */
[----:B------:R-:W-:-:S04]  /*04a0*/  @!UP2 USEL UR4, URZ, 0xffffffff, UP1 ;  /* 0xffffffffff04a887 */ /* 0x000fc80008800000 */
[----:B------:R-:W-:-:S04]  /*04b0*/  ULOP3.LUT UR4, UR4, 0x1, URZ, 0xc0, !UPT ;  /* 0x0000000104047892 */ /* 0x000fc8000f8ec0ff */
[----:B------:R-:W-:-:S11]  /*04c0*/  UISETP.NE.U32.AND UP2, UPT, UR4, 0x1, UPT ;  /* 0x000000010400788c */ /* 0x000fd6000bf45070 */
.L_x_8:
[----:B-1----:R-:W1:Y:S01]  /*04d0*/  SHFL.IDX PT, R2, R173, RZ, 0x1f ;  /* 0x00001fffad027589 */ /* 0x002e6200000e0000 */
[----:B------:R-:W-:-:S04]  /*04e0*/  UISETP.NE.AND UP1, UPT, UR8, 0x2, UPT ;  /* 0x000000020800788c */ /* 0x000fc8000bf25270 */
[----:B------:R-:W-:Y:S01]  /*04f0*/  USEL UR6, URZ, 0x1, UP1 ;  /* 0x00000001ff067887 */ /* 0x000fe20008800000 */
[----:B-1----:R-:W-:-:S13]  /*0500*/  ISETP.NE.AND P0, PT, R2, RZ, PT ;  /* 0x000000ff0200720c */ /* 0x002fda0003f05270 */
[----:B------:R-:W-:Y:S05]  /*0510*/  @P0 BRA `(.L_x_9) ;  /* 0x0000000000400947 */ /* 0x000fea0003800000 */
[----:B------:R-:W1:Y:S01]  /*0520*/  S2UR UR5, SR_CgaCtaId ;  /* 0x00000000000579c3 */ /* 0x000e620000008800 */
[----:B------:R-:W-:Y:S01]  /*0530*/  UMOV UR7, 0x400 ;  /* 0x0000040000077882 */ /* 0x000fe20000000000 */
[----:B------:R-:W-:Y:S01]  /*0540*/  UMOV UR4, 0x1 ;  /* 0x0000000100047882 */ /* 0x000fe20000000000 */
[----:B------:R-:W-:Y:S01]  /*0550*/  ELECT P0, URZ, PT ;  /* 0x0000000000ff782f */ /* 0x000fe20003800000 */
[----:B------:R-:W-:-:S04]  /*0560*/  UIADD3 UR10, UPT, UPT, -UR4, 0x100000, URZ ;  /* 0x00100000040a7890 */ /* 0x000fc8000fffe1ff */
[----:B------:R-:W-:Y:S02]  /*0570*/  USHF.L.U32 UR11, UR10, 0xb, URZ ;  /* 0x0000000b0a0b7899 */ /* 0x000fe400080006ff */
[----:B------:R-:W-:Y:S02]  /*0580*/  USHF.L.U32 UR10, UR10, 0x1, URZ ;  /* 0x000000010a0a7899 */ /* 0x000fe400080006ff */
[----:B-1----:R-:W-:Y:S01]  /*0590*/  ULEA UR5, UR5, UR7, 0x18 ;  /* 0x0000000705057291 */ /* 0x002fe2000f8ec0ff */
[----:B------:R-:W1:Y:S11]  /*05a0*/  FENCE.VIEW.ASYNC.S ;  /* 0x00000000000073c6 */ /* 0x000e760000000000 */
[----:B-1----:R1:W3:Y:S01]  /*05b0*/  SYNCS.EXCH.64 URZ, [UR5], UR10 ;  /* 0x0000000a05ff75b2 */ /* 0x0022e20008000100 */
[----:B------:R1:W4:Y:S01]  /*05c0*/  SYNCS.EXCH.64 URZ, [UR5+0x18], UR10 ;  /* 0x0000180a05ff75b2 */ /* 0x0003220008000100 */
[----:B------:R1:W1:Y:S01]  /*05d0*/  SYNCS.EXCH.64 URZ, [UR5+0x8], UR10 ;  /* 0x0000080a05ff75b2 */ /* 0x0002620008000100 */
[----:B------:R1:W1:Y:S01]  /*05e0*/  SYNCS.EXCH.64 URZ, [UR5+0x20], UR10 ;  /* 0x0000200a05ff75b2 */ /* 0x0002620008000100 */
[----:B------:R1:W1:Y:S01]  /*05f0*/  SYNCS.EXCH.64 URZ, [UR5+0x10], UR10 ;  /* 0x0000100a05ff75b2 */ /* 0x0002620008000100 */
[----:B------:R1:W1:Y:S01]  /*0600*/  SYNCS.EXCH.64 URZ, [UR5+0x28], UR10 ;  /* 0x0000280a05ff75b2 */ /* 0x0002620008000100 */
[----:B------:R-:W-:Y:S01]  /*0610*/  NOP ;  /* 0x0000000000007918 */ /* 0x000fe20000000000 */
.L_x_9:
[----:B------:R-:W2:Y:S01]  /*0620*/  SHFL.IDX PT, R2, R173, RZ, 0x1f ;  /* 0x00001fffad027589 */ /* 0x000ea200000e0000 */
[----:B------:R-:W-:Y:S01]  /*0630*/  NOP ;  /* 0x0000000000007918 */ /* 0x000fe20000000000 */
[----:B--2---:R-:W-:-:S13]  /*0640*/  ISETP.NE.AND P0, PT, R2, 0x1, PT ;  /* 0x000000010200780c */ /* 0x004fda0003f05270 */
[----:B------:R-:W-:Y:S05]  /*0650*/  @P0 BRA `(.L_x_10) ;  /* 0x0000000000580947 */ /* 0x000fea0003800000 */
[----:B------:R-:W2:Y:S01]  /*0660*/  S2UR UR7, SR_CgaCtaId ;  /* 0x00000000000779c3 */ /* 0x000ea20000008800 */
[----:B------:R-:W-:Y:S01]  /*0670*/  UMOV UR9, 0x400 ;  /* 0x0000040000097882 */ /* 0x000fe20000000000 */
[----:B-1----:R-:W-:Y:S01]  /*0680*/  UMOV UR5, 0x20 ;  /* 0x0000002000057882 */ /* 0x002fe20000000000 */
[----:B------:R-:W-:Y:S01]  /*0690*/  UMOV UR4, 0x80 ;  /* 0x0000008000047882 */ /* 0x000fe20000000000 */
[----:B------:R-:W-:-:S04]  /*06a0*/  UIADD3 UR10, UPT, UPT, -UR5, 0x100000, URZ ;  /* 0x00100000050a7890 */ /* 0x000fc8000fffe1ff */
[----:B------:R-:W-:Y:S02]  /*06b0*/  USHF.L.U32 UR11, UR10, 0xb, URZ ;  /* 0x0000000b0a0b7899 */ /* 0x000fe400080006ff */
[----:B------:R-:W-:Y:S02]  /*06c0*/  USHF.L.U32 UR10, UR10, 0x1, URZ ;  /* 0x000000010a0a7899 */ /* 0x000fe400080006ff */
[----:B------:R-:W-:-:S04]  /*06d0*/  UIADD3 UR4, UPT, UPT, -UR4, 0x100000, URZ ;  /* 0x0010000004047890 */ /* 0x000fc8000fffe1ff */
[----:B------:R-:W-:Y:S02]  /*06e0*/  USHF.L.U32 UR5, UR4, 0xb, URZ ;  /* 0x0000000b04057899 */ /* 0x000fe400080006ff */
[----:B------:R-:W-:Y:S01]  /*06f0*/  USHF.L.U32 UR4, UR4, 0x1, URZ ;  /* 0x0000000104047899 */ /* 0x000fe200080006ff */
[----:B------:R-:W-:Y:S01]  /*0700*/  ELECT P0, URZ, PT ;  /* 0x0000000000ff782f */ /* 0x000fe20003800000 */
[----:B--2---:R-:W-:Y:S01]  /*0710*/  ULEA UR7, UR7, UR9, 0x18 ;  /* 0x0000000907077291 */ /* 0x004fe2000f8ec0ff */
[----:B------:R-:W1:Y:S11]  /*0720*/  FENCE.VIEW.ASYNC.S ;  /* 0x00000000000073c6 */ /* 0x000e760000000000 */
[----:B-1----:R2:W1:Y:S01]  /*0730*/  SYNCS.EXCH.64 URZ, [UR7+0x30], UR10 ;  /* 0x0000300a07ff75b2 */ /* 0x0024620008000100 */
[----:B------:R2:W1:Y:S01]  /*0740*/  SYNCS.EXCH.64 URZ, [UR7+0x50], UR4 ;  /* 0x0000500407ff75b2 */ /* 0x0004620008000100 */
[----:B------:R2:W1:Y:S01]  /*0750*/  SYNCS.EXCH.64 URZ, [UR7+0x38], UR10 ;  /* 0x0000380a07ff75b2 */ /* 0x0004620008000100 */
[----:B------:R2:W1:Y:S01]  /*0760*/  SYNCS.EXCH.64 URZ, [UR7+0x58], UR4 ;  /* 0x0000580407ff75b2 */ /* 0x0004620008000100 */
[----:B------:R2:W1:Y:S01]  /*0770*/  SYNCS.EXCH.64 URZ, [UR7+0x40], UR10 ;  /* 0x0000400a07ff75b2 */ /* 0x0004620008000100 */
[----:B------:R2:W1:Y:S01]  /*0780*/  SYNCS.EXCH.64 URZ, [UR7+0x60], UR4 ;  /* 0x0000600407ff75b2 */ /* 0x0004620008000100 */
[----:B------:R2:W1:Y:S01]  /*0790*/  SYNCS.EXCH.64 URZ, [UR7+0x48], UR10 ;  /* 0x0000480a07ff75b2 */ /* 0x0004620008000100 */
[----:B------:R2:W1:Y:S02]  /*07a0*/  SYNCS.EXCH.64 URZ, [UR7+0x68], UR4 ;  /* 0x0000680407ff75b2 */ /* 0x0004640008000100 */
[----:B--2---:R-:W-:Y:S01]  /*07b0*/  NOP ;  /* 0x0000000000007918 */ /* 0x004fe20000000000 */
.L_x_10:
[----:B------:R-:W2:Y:S01]  /*07c0*/  SHFL.IDX PT, R2, R173, RZ, 0x1f ;  /* 0x00001fffad027589 */ /* 0x000ea200000e0000 */
[----:B------:R-:W-:Y:S01]  /*07d0*/  NOP ;  /* 0x0000000000007918 */ /* 0x000fe20000000000 */
[----:B--2---:R-:W-:-:S13]  /*07e0*/  ISETP.NE.AND P0, PT, R2, 0x3, PT ;  /* 0x000000030200780c */ /* 0x004fda0003f05270 */
[----:B------:R-:W-:Y:S05]  /*07f0*/  @P0 BRA `(.L_x_11) ;  /* 0x0000000000300947 */ /* 0x000fea0003800000 */
[----:B-1----:R-:W1:Y:S01]  /*0800*/  S2UR UR5, SR_CgaCtaId ;  /* 0x00000000000579c3 */ /* 0x002e620000008800 */
        /* <DEDUP_REMOVED lines=8> */
[----:B-1----:R2:W1:Y:S01]  /*0890*/  SYNCS.EXCH.64 URZ, [UR5+0x70], UR10 ;  /* 0x0000700a05ff75b2 */ /* 0x0024620008000100 */
[----:B------:R2:W1:Y:S02]  /*08a0*/  SYNCS.EXCH.64 URZ, [UR5+0x78], UR10 ;  /* 0x0000780a05ff75b2 */ /* 0x0004640008000100 */
[----:B--2---:R-:W-:Y:S01]  /*08b0*/  NOP ;  /* 0x0000000000007918 */ /* 0x004fe20000000000 */
.L_x_11:
[----:B------:R-:W2:Y:S01]  /*08c0*/  SHFL.IDX PT, R2, R173, RZ, 0x1f ;  /* 0x00001fffad027589 */ /* 0x000ea200000e0000 */
[----:B------:R-:W-:Y:S01]  /*08d0*/  NOP ;  /* 0x0000000000007918 */ /* 0x000fe20000000000 */
[----:B--2---:R-:W-:-:S13]  /*08e0*/  ISETP.NE.AND P0, PT, R2, 0x4, PT ;  /* 0x000000040200780c */ /* 0x004fda0003f05270 */
[----:B------:R-:W-:Y:S05]  /*08f0*/  @P0 BRA `(.L_x_12) ;  /* 0x00000000004c0947 */ /* 0x000fea0003800000 */
[----:B-1----:R-:W1:Y:S01]  /*0900*/  S2UR UR5, SR_CgaCtaId ;  /* 0x00000000000579c3 */ /* 0x002e620000008800 */
[----:B------:R-:W-:Y:S01]  /*0910*/  UMOV UR9, 0x100 ;  /* 0x0000010000097882 */ /* 0x000fe20000000000 */
[----:B------:R-:W-:Y:S01]  /*0920*/  UMOV UR7, 0x400 ;  /* 0x0000040000077882 */ /* 0x000fe20000000000 */
[----:B------:R-:W-:Y:S01]  /*0930*/  USEL UR9, UR9, 0xe0, UP2 ;  /* 0x000000e009097887 */ /* 0x000fe20009000000 */
[----:B------:R-:W-:Y:S01]  /*0940*/  UMOV UR4, 0x1 ;  /* 0x0000000100047882 */ /* 0x000fe20000000000 */
[----:B------:R-:W-:Y:S01]  /*0950*/  ELECT P0, URZ, PT ;  /* 0x0000000000ff782f */ /* 0x000fe20003800000 */
[----:B------:R-:W-:-:S04]  /*0960*/  UIADD3 UR10, UPT, UPT, -UR4, 0x100000, URZ ;  /* 0x00100000040a7890 */ /* 0x000fc8000fffe1ff */
[----:B------:R-:W-:Y:S02]  /*0970*/  USHF.L.U32 UR11, UR10, 0xb, URZ ;  /* 0x0000000b0a0b7899 */ /* 0x000fe400080006ff */
[----:B------:R-:W-:Y:S02]  /*0980*/  USHF.L.U32 UR10, UR10, 0x1, URZ ;  /* 0x000000010a0a7899 */ /* 0x000fe400080006ff */
[----:B------:R-:W-:-:S04]  /*0990*/  UIADD3 UR12, UPT, UPT, -UR9, 0x100000, URZ ;  /* 0x00100000090c7890 */ /* 0x000fc8000fffe1ff */
[----:B------:R-:W-:Y:S02]  /*09a0*/  USHF.L.U32 UR13, UR12, 0xb, URZ ;  /* 0x0000000b0c0d7899 */ /* 0x000fe400080006ff */
[----:B------:R-:W-:Y:S02]  /*09b0*/  USHF.L.U32 UR12, UR12, 0x1, URZ ;  /* 0x000000010c0c7899 */ /* 0x000fe400080006ff */
[----:B-1----:R-:W-:Y:S01]  /*09c0*/  ULEA UR5, UR5, UR7, 0x18 ;  /* 0x0000000705057291 */ /* 0x002fe2000f8ec0ff */
[----:B------:R-:W1:Y:S11]  /*09d0*/  FENCE.VIEW.ASYNC.S ;  /* 0x00000000000073c6 */ /* 0x000e760000000000 */
[----:B-1----:R2:W1:Y:S01]  /*09e0*/  SYNCS.EXCH.64 URZ, [UR5+0x80], UR10 ;  /* 0x0000800a05ff75b2 */ /* 0x0024620008000100 */
[----:B------:R2:W1:Y:S01]  /*09f0*/  SYNCS.EXCH.64 URZ, [UR5+0x90], UR12 ;  /* 0x0000900c05ff75b2 */ /* 0x0004620008000100 */
[----:B------:R2:W1:Y:S01]  /*0a00*/  SYNCS.EXCH.64 URZ, [UR5+0x88], UR10 ;  /* 0x0000880a05ff75b2 */ /* 0x0004620008000100 */
[----:B------:R2:W1:Y:S02]  /*0a10*/  SYNCS.EXCH.64 URZ, [UR5+0x98], UR12 ;  /* 0x0000980c05ff75b2 */ /* 0x0004640008000100 */
[----:B--2---:R-:W-:Y:S01]  /*0a20*/  NOP ;  /* 0x0000000000007918 */ /* 0x004fe20000000000 */
.L_x_12:
        /* <DEDUP_REMOVED lines=20> */
[----:B------:R2:W1:Y:S02]  /*0b70*/  SYNCS.EXCH.64 URZ, [UR7+0xb8], UR4 ;  /* 0x0000b80407ff75b2 */ /* 0x0004640008000100 */
[----:B--2---:R-:W-:Y:S01]  /*0b80*/  NOP ;  /* 0x0000000000007918 */ /* 0x004fe20000000000 */
.L_x_13:
        /* <DEDUP_REMOVED lines=18> */
.L_x_14:
[----:B-1----:R-:W1:Y:S01]  /*0cb0*/  S2UR UR5, SR_CTAID.X ;  /* 0x00000000000579c3 */ /* 0x002e620000002500 */
[----:B------:R-:W-:-:S05]  /*0cc0*/  CS2R.32 R170, SR_CgaSize ;  /* 0x0000000000aa7805 */ /* 0x000fca0000008a00 */
[----:B------:R-:W-:-:S05]  /*0cd0*/  IMAD R170, R170, -0xa0, RZ ;  /* 0xffffff60aaaa7824 */ /* 0x000fca00078e02ff */
[----:B------:R-:W-:-:S14]  /*0ce0*/  R2UR UR9, R170 ;  /* 0x00000000aa0972ca */ /* 0x000fdc00000e0000 */
[----:B------:R-:W2:Y:S01]  /*0cf0*/  LDCU UR9, c[0x0][UR9+0x2b0] ;  /* 0x00005600090977ac */ /* 0x000ea20008000800 */
[----:B------:R-:W-:Y:S01]  /*0d00*/  NOP ;  /* 0x0000000000007918 */ /* 0x000fe20000000000 */
[----:B------:R-:W-:-:S05]  /*0d10*/  CS2R.32 R170, SR_CgaSize ;  /* 0x0000000000aa7805 */ /* 0x000fca0000008a00 */
[----:B------:R-:W-:-:S05]  /*0d20*/  IMAD R170, R170, -0xa0, RZ ;  /* 0xffffff60aaaa7824 */ /* 0x000fca00078e02ff */
[----:B------:R-:W-:-:S14]  /*0d30*/  R2UR UR7, R170 ;  /* 0x00000000aa0772ca */ /* 0x000fdc00000e0000 */
[----:B------:R-:W3:Y:S01]  /*0d40*/  LDCU UR7, c[0x0][UR7+0x2b4] ;  /* 0x00005680070777ac */ /* 0x000ee20008000800 */
[----:B------:R-:W4:Y:S08]  /*0d50*/  S2UR UR4, SR_CTAID.Y ;  /* 0x00000000000479c3 */ /* 0x000f300000002600 */
[----:B------:R-:W3:Y:S01]  /*0d60*/  LDC R9, c[0x0][0xb24] ;  /* 0x0002c900ff097b82 */ /* 0x000ee20000000800 */
[----:B-1----:R-:W-:-:S02]  /*0d70*/  I2FP.F32.U32 R5, UR5 ;  /* 0x0000000500057c45 */ /* 0x002fc40008201000 */
[----:B------:R-:W-:-:S05]  /*0d80*/  CS2R.32 R3, SR_CgaSize ;  /* 0x0000000000037805 */ /* 0x000fca0000008a00 */
[----:B------:R-:W-:-:S06]  /*0d90*/  IMAD R3, R3, -0xa0, RZ ;  /* 0xffffff6003037824 */ /* 0x000fcc00078e02ff */
[----:B------:R-:W1:Y:S01]  /*0da0*/  LDC R3, c[0x0][R3+0x2a0] ;  /* 0x0000a80003037b82 */ /* 0x000e620000000800 */
[----:B------:R-:W-:Y:S01]  /*0db0*/  MOV R21, UR5 ;  /* 0x0000000500157c02 */ /* 0x000fe20008000f00 */
[----:B--2---:R-:W-:Y:S01]  /*0dc0*/  FMUL R5, R5, UR9 ;  /* 0x0000000905057c20 */ /* 0x004fe20008400000 */
[----:B----4-:R-:W-:Y:S02]  /*0dd0*/  I2FP.F32.U32 R4, UR4 ;  /* 0x0000000400047c45 */ /* 0x010fe40008201000 */
[----:B------:R-:W-:-:S05]  /*0de0*/  CS2R.32 R2, SR_CgaSize ;  /* 0x0000000000027805 */ /* 0x000fca0000008a00 */
[----:B------:R-:W-:-:S06]  /*0df0*/  IMAD R2, R2, -0xa0, RZ ;  /* 0xffffff6002027824 */ /* 0x000fcc00078e02ff */
[----:B------:R-:W2:Y:S01]  /*0e00*/  LDC R2, c[0x0][R2+0x2a4] ;  /* 0x0000a90002027b82 */ /* 0x000ea20000000800 */
[----:B------:R-:W4:Y:S01]  /*0e10*/  F2I.U32.TRUNC.NTZ R170, R5 ;  /* 0x0000000500aa7305 */ /* 0x000f22000020f000 */
[----:B------:R-:W-:Y:S01]  /*0e20*/  MOV R20, UR4 ;  /* 0x0000000400147c02 */ /* 0x000fe20008000f00 */
[----:B---3--:R-:W-:-:S05]  /*0e30*/  FMUL R4, R4, UR7 ;  /* 0x0000000704047c20 */ /* 0x008fca0008400000 */
[----:B------:R-:W-:Y:S01]  /*0e40*/  BAR.SYNC.DEFER_BLOCKING 0x0 ;  /* 0x0000000000007b1d */ /* 0x000fe20000010000 */
[----:B------:R-:W-:-:S05]  /*0e50*/  ISETP.GE.AND P0, PT, R9, 0x1, PT ;  /* 0x000000010900780c */ /* 0x000fca0003f06270 */
[----:B------:R-:W3:Y:S02]  /*0e60*/  F2I.U32.TRUNC.NTZ R147, R4 ;  /* 0x0000000400937305 */ /* 0x000ee4000020f000 */
[----:B------:R-:W2:Y:S01]  /*0e70*/  S2UR UR36, SR_CTAID.Z ;  /* 0x00000000002479c3 */ /* 0x000ea20000002700 */
[----:B----4-:R-:W-:-:S05]  /*0e80*/  IADD3 R170, PT, PT, -R170, RZ, RZ ;  /* 0x000000ffaaaa7210 */ /* 0x010fca0007ffe1ff */
[----:B-1----:R-:W-:Y:S01]  /*0e90*/  IMAD R170, R3, R170, UR5 ;  /* 0x0000000503aa7e24 */ /* 0x002fe2000f8e02aa */
[----:B---3--:R-:W-:-:S05]  /*0ea0*/  IADD3 R147, PT, PT, -R147, RZ, RZ ;  /* 0x000000ff93937210 */ /* 0x008fca0007ffe1ff */
[----:B--2---:R-:W-:Y:S01]  /*0eb0*/  IMAD R147, R2, R147, UR4 ;  /* 0x0000000402937e24 */ /* 0x004fe2000f8e0293 */
[----:B------:R-:W-:Y:S06]  /*0ec0*/  @!P0 BRA `(.L_x_15) ;  /* 0x0000000000b88947 */ /* 0x000fec0003800000 */
[----:B------:R-:W1:Y:S01]  /*0ed0*/  LDC.64 R4, c[0x0][0xb18] ;  /* 0x0002c600ff047b82 */ /* 0x000e620000000a00 */
[----:B------:R-:W-:-:S07]  /*0ee0*/  ISETP.NE.AND P0, PT, R9, 0x1, PT ;  /* 0x000000010900780c */ /* 0x000fce0003f05270 */
[----:B------:R-:W2:Y:S08]  /*0ef0*/  LDC R10, c[0x0][0xb0c] ;  /* 0x0002c300ff0a7b82 */ /* 0x000eb00000000800 */
[----:B------:R-:W3:Y:S08]  /*0f00*/  LDC R11, c[0x0][0x370] ;  /* 0x0000dc00ff0b7b82 */ /* 0x000ef00000000800 */
[----:B------:R-:W4:Y:S01]  /*0f10*/  LDC R12, c[0x0][0x374] ;  /* 0x0000dd00ff0c7b82 */ /* 0x000f220000000800 */
[----:B-1----:R-:W-:-:S07]  /*0f20*/  ISETP.NE.AND P1, PT, R4, 0x1, PT ;  /* 0x000000010400780c */ /* 0x002fce0003f25270 */
[----:B------:R-:W3:Y:S01]  /*0f30*/  LDC.64 R6, c[0x0][0xb10] ;  /* 0x0002c400ff067b82 */ /* 0x000ee20000000a00 */
[----:B--2---:R-:W-:-:S07]  /*0f40*/  ISETP.NE.AND P2, PT, R10, 0x1, PT ;  /* 0x000000010a00780c */ /* 0x004fce0003f45270 */
[----:B------:R-:W1:Y:S08]  /*0f50*/  LDC R8, c[0x0][0xb20] ;  /* 0x0002c800ff087b82 */ /* 0x000e700000000800 */
[----:B------:R-:W2:Y:S01]  /*0f60*/  LDC.64 R2, c[0x0][0xb28] ;  /* 0x0002ca00ff027b82 */ /* 0x000ea20000000a00 */
[----:B----4-:R-:W-:-:S04]  /*0f70*/  IMAD.HI.U32 R13, R12, R5, RZ ;  /* 0x000000050c0d7227 */ /* 0x010fc800078e00ff */
[----:B------:R-:W-:-:S04]  /*0f80*/  IMAD.HI.U32 R5, R20, R5, RZ ;  /* 0x0000000514057227 */ /* 0x000fc800078e00ff */
[----:B---3--:R-:W-:-:S04]  /*0f90*/  IMAD.HI.U32 R14, R11, R6, RZ ;  /* 0x000000060b0e7227 */ /* 0x008fc800078e00ff */
[C---:B------:R-:W-:Y:S01]  /*0fa0*/  IMAD.HI.U32 R16, R21.reuse, R6, RZ ;  /* 0x0000000615107227 */ /* 0x040fe200078e00ff */
[-C--:B------:R-:W-:Y:S02]  /*0fb0*/  @P2 SHF.R.U32.HI R11, RZ, R7.reuse, R14 ;  /* 0x00000007ff0b2219 */ /* 0x080fe4000001160e */
[-C--:B-1----:R-:W-:Y:S02]  /*0fc0*/  @P1 SHF.R.U32.HI R12, RZ, R8.reuse, R13 ;  /* 0x00000008ff0c1219 */ /* 0x082fe4000001160d */
[----:B------:R-:W-:Y:S02]  /*0fd0*/  SHF.R.U32.HI R5, RZ, R8, R5 ;  /* 0x00000008ff057219 */ /* 0x000fe40000011605 */
[----:B------:R-:W-:Y:S02]  /*0fe0*/  SHF.R.U32.HI R16, RZ, R7, R16 ;  /* 0x00000007ff107219 */ /* 0x000fe40000011610 */
[----:B------:R-:W-:Y:S01]  /*0ff0*/  SEL R5, R20, R5, !P1 ;  /* 0x0000000514057207 */ /* 0x000fe20004800000 */
[----:B--2---:R-:W-:Y:S01]  /*1000*/  IMAD.HI.U32 R14, R12, R2, RZ ;  /* 0x000000020c0e7227 */ /* 0x004fe200078e00ff */
[----:B------:R-:W-:-:S02]  /*1010*/  SEL R7, R21, R16, !P2 ;  /* 0x0000001015077207 */ /* 0x000fc40005000000 */
[----:B------:R-:W-:Y:S01]  /*1020*/  IADD3 R13, PT, PT, -R5, RZ, RZ ;  /* 0x000000ff050d7210 */ /* 0x000fe20007ffe1ff */
[----:B------:R-:W-:Y:S01]  /*1030*/  IMAD.HI.U32 R6, R11, R2, RZ ;  /* 0x000000020b067227 */ /* 0x000fe200078e00ff */
[----:B------:R-:W-:-:S03]  /*1040*/  @P0 SHF.R.U32.HI R12, RZ, R3, R14 ;  /* 0x00000003ff0c0219 */ /* 0x000fc6000001160e */
[----:B------:R-:W-:Y:S01]  /*1050*/  IMAD R13, R4, R13, R20 ;  /* 0x0000000d040d7224 */ /* 0x000fe200078e0214 */
[----:B------:R-:W-:Y:S01]  /*1060*/  @P0 SHF.R.U32.HI R11, RZ, R3, R6 ;  /* 0x00000003ff0b0219 */ /* 0x000fe20000011606 */
[----:B------:R-:W-:-:S04]  /*1070*/  IMAD R12, R12, R9, RZ ;  /* 0x000000090c0c7224 */ /* 0x000fc800078e02ff */
[----:B------:R-:W-:Y:S01]  /*1080*/  IMAD R6, R11, R9, RZ ;  /* 0x000000090b067224 */ /* 0x000fe200078e02ff */
[----:B------:R-:W-:-:S04]  /*1090*/  ISETP.GE.AND P1, PT, R5, R12, PT ;  /* 0x0000000c0500720c */ /* 0x000fc80003f26270 */
[----:B------:R-:W-:Y:S01]  /*10a0*/  ISETP.GE.OR P1, PT, R7, R6, P1 ;  /* 0x000000060700720c */ /* 0x000fe20000f26670 */
[----:B------:R-:W-:-:S05]  /*10b0*/  IMAD.HI.U32 R6, R5, R2, RZ ;  /* 0x0000000205067227 */ /* 0x000fca00078e00ff */
[----:B------:R-:W-:-:S04]  /*10c0*/  SHF.R.U32.HI R6, RZ, R3, R6 ;  /* 0x00000003ff067219 */ /* 0x000fc80000011606 */
[----:B------:R-:W-:-:S03]  /*10d0*/  SEL R6, R5, R6, !P0 ;  /* 0x0000000605067207 */ /* 0x000fc60004000000 */
[----:B------:R-:W-:Y:S01]  /*10e0*/  @!P1 IMAD.HI.U32 R8, R7, R2, RZ ;  /* 0x0000000207089227 */ /* 0x000fe200078e00ff */
[----:B------:R-:W-:-:S04]  /*10f0*/  IADD3 R2, PT, PT, -R6, RZ, RZ ;  /* 0x000000ff06027210 */ /* 0x000fc80007ffe1ff */
[----:B------:R-:W-:Y:S01]  /*1100*/  @!P1 SHF.R.U32.HI R8, RZ, R3, R8 ;  /* 0x00000003ff089219 */ /* 0x000fe20000011608 */
[----:B------:R-:W-:-:S03]  /*1110*/  IMAD R2, R9, R2, R5 ;  /* 0x0000000209027224 */ /* 0x000fc600078e0205 */
[----:B------:R-:W-:-:S05]  /*1120*/  @!P1 SEL R3, R7, R8, !P0 ;  /* 0x0000000807039207 */ /* 0x000fca0004000000 */
[--C-:B------:R-:W-:Y:S02]  /*1130*/  @!P1 IMAD.IADD R6, R6, 0x1, -R3.reuse ;  /* 0x0000000106069824 */ /* 0x100fe400078e0a03 */
[----:B------:R-:W-:Y:S01]  /*1140*/  @!P1 IMAD R3, R2, R11, R3 ;  /* 0x0000000b02039224 */ /* 0x000fe200078e0203 */
[----:B------:R-:W-:Y:S01]  /*1150*/  IADD3 R2, PT, PT, -R7, RZ, RZ ;  /* 0x000000ff07027210 */ /* 0x000fe20007ffe1ff */
[----:B------:R-:W-:Y:S02]  /*1160*/  @!P1 IMAD R5, R6, R9, R7 ;  /* 0x0000000906059224 */ /* 0x000fe400078e0207 */
[----:B------:R-:W-:Y:S02]  /*1170*/  @!P1 IMAD.MOV.U32 R7, RZ, RZ, R3 ;  /* 0x000000ffff079224 */ /* 0x000fe400078e0003 */
[----:B------:R-:W-:Y:S02]  /*1180*/  IMAD R2, R10, R2, R21 ;  /* 0x000000020a027224 */ /* 0x000fe400078e0215 */
[----:B------:R-:W-:-:S02]  /*1190*/  IMAD R20, R5, R4, R13 ;  /* 0x0000000405147224 */ /* 0x000fc400078e020d */
[----:B------:R-:W-:Y:S02]  /*11a0*/  IMAD R21, R7, R10, R2 ;  /* 0x0000000a07157224 */ /* 0x000fe400078e0202 */
.L_x_15:
[----:B------:R-:W1:Y:S01]  /*11b0*/  LDCU UR4, c[0x0][0xb30] ;  /* 0x00016600ff0477ac */ /* 0x000e620008000800 */
[----:B------:R-:W2:Y:S08]  /*11c0*/  S2UR UR37, SR_CgaCtaId ;  /* 0x00000000002579c3 */ /* 0x000eb00000008800 */
[----:B------:R-:W3:Y:S01]  /*11d0*/  LDC R72, c[0x0][0xb24] ;  /* 0x0002c900ff487b82 */ /* 0x000ee20000000800 */
[----:B-1----:R-:W-:-:S09]  /*11e0*/  UISETP.NE.AND UP1, UPT, UR4, 0x1, UPT ;  /* 0x000000010400788c */ /* 0x002fd2000bf25270 */
[----:B--2---:R-:W-:Y:S05]  /*11f0*/  BRA.U UP1, `(.L_x_16) ;  /* 0x0000000101407547 */ /* 0x004fea000b800000 */
[----:B------:R-:W1:Y:S08]  /*1200*/  LDC.64 R4, c[0x0][0xb10] ;  /* 0x0002c400ff047b82 */ /* 0x000e700000000a00 */
[----:B------:R-:W2:Y:S08]  /*1210*/  LDC.64 R2, c[0x0][0xb18] ;  /* 0x0002c600ff027b82 */ /* 0x000eb00000000a00 */
[----:B------:R-:W4:Y:S08]  /*1220*/  LDC R6, c[0x0][0xb20] ;  /* 0x0002c800ff067b82 */ /* 0x000f300000000800 */
[----:B------:R-:W3:Y:S01]  /*1230*/  LDC R8, c[0x0][0xb0c] ;  /* 0x0002c300ff087b82 */ /* 0x000ee20000000800 */
[----:B-1----:R-:W-:-:S05]  /*1240*/  IMAD.HI.U32 R4, R21, R4, RZ ;  /* 0x0000000415047227 */ /* 0x002fca00078e00ff */
[----:B------:R-:W-:Y:S01]  /*1250*/  SHF.R.U32.HI R4, RZ, R5, R4 ;  /* 0x00000005ff047219 */ /* 0x000fe20000011604 */
[----:B--2---:R-:W-:Y:S01]  /*1260*/  IMAD.HI.U32 R3, R20, R3, RZ ;  /* 0x0000000314037227 */ /* 0x004fe200078e00ff */
[----:B------:R-:W-:-:S04]  /*1270*/  ISETP.NE.AND P0, PT, R2, 0x1, PT ;  /* 0x000000010200780c */ /* 0x000fc80003f05270 */
[----:B----4-:R-:W-:-:S04]  /*1280*/  SHF.R.U32.HI R3, RZ, R6, R3 ;  /* 0x00000006ff037219 */ /* 0x010fc80000011603 */
[----:B------:R-:W-:Y:S02]  /*1290*/  SEL R3, R20, R3, !P0 ;  /* 0x0000000314037207 */ /* 0x000fe40004000000 */
[----:B---3--:R-:W-:-:S04]  /*12a0*/  ISETP.NE.AND P1, PT, R8, 0x1, PT ;  /* 0x000000010800780c */ /* 0x008fc80003f25270 */
[----:B------:R-:W-:-:S05]  /*12b0*/  SEL R4, R21, R4, !P1 ;  /* 0x0000000415047207 */ /* 0x000fca0004800000 */
[----:B------:R-:W-:Y:S02]  /*12c0*/  IMAD.IADD R5, R3, 0x1, -R4 ;  /* 0x0000000103057824 */ /* 0x000fe400078e0a04 */
[----:B------:R-:W-:Y:S02]  /*12d0*/  IMAD.IADD R3, R4, 0x1, -R3 ;  /* 0x0000000104037824 */ /* 0x000fe400078e0a03 */
[----:B------:R-:W-:Y:S02]  /*12e0*/  IMAD R21, R5, R8, R21 ;  /* 0x0000000805157224 */ /* 0x000fe400078e0215 */
[----:B------:R-:W-:-:S07]  /*12f0*/  IMAD R20, R3, R2, R20 ;  /* 0x0000000203147224 */ /* 0x000fce00078e0214 */
.L_x_16:
[----:B------:R-:W-:Y:S01]  /*1300*/  BAR.SYNC.DEFER_BLOCKING 0x0 ;  /* 0x0000000000007b1d */ /* 0x000fe20000010000 */
[----:B------:R-:W-:Y:S01]  /*1310*/  UISETP.NE.AND UP1, UPT, UR8, 0x2, UPT ;  /* 0x000000020800788c */ /* 0x000fe2000bf25270 */
[----:B------:R-:W-:Y:S02]  /*1320*/  ISETP.NE.OR P5, PT, R0, 0x2, !P5 ;  /* 0x000000020000780c */ /* 0x000fe40006fa5670 */
[----:B------:R-:W-:-:S06]  /*1330*/  LOP3.LUT R2, R185, 0x1f, RZ, 0xc0, !PT ;  /* 0x0000001fb9027812 */ /* 0x000fcc00078ec0ff */
[----:B------:R-:W-:Y:S05]  /*1340*/  BRA.U UP1, `(.L_x_17) ;  /* 0x0000001101687547 */ /* 0x000fea000b800000 */
[----:B------:R-:W1:Y:S01]  /*1350*/  LDCU UR13, c[0x0][0x38c] ;  /* 0x00007180ff0d77ac */ /* 0x000e620008000800 */
[----:B------:R-:W2:Y:S01]  /*1360*/  LDC R9, c[0x0][0x370] ;  /* 0x0000dc00ff097b82 */ /* 0x000ea20000000800 */
[----:B------:R-:W-:Y:S01]  /*1370*/  PLOP3.LUT P1, PT, PT, PT, UP2, 0x80, 0x8 ;  /* 0x000000000008781c */ /* 0x000fe20003f2f028 */
[----:B------:R-:W-:Y:S01]  /*1380*/  IMAD.MOV.U32 R15, RZ, RZ, 0x1 ;  /* 0x00000001ff0f7424 */ /* 0x000fe200078e00ff */
[----:B------:R-:W-:Y:S01]  /*1390*/  ISETP.EQ.OR P4, PT, R2, RZ, P5 ;  /* 0x000000ff0200720c */ /* 0x000fe20002f82670 */
[----:B------:R-:W-:Y:S01]  /*13a0*/  IMAD.MOV.U32 R14, RZ, RZ, RZ ;  /* 0x000000ffff0e7224 */ /* 0x000fe200078e00ff */
[----:B------:R-:W-:Y:S02]  /*13b0*/  PLOP3.LUT P1, PT, P1, PT, PT, 0x8, 0x80 ;  /* 0x000000000080781c */ /* 0x000fe40000f2e170 */
[----:B------:R-:W-:Y:S01]  /*13c0*/  CS2R R12, SRZ ;  /* 0x00000000000c7805 */ /* 0x000fe2000001ff00 */
[----:B------:R-:W-:Y:S01]  /*13d0*/  IMAD.MOV.U32 R10, RZ, RZ, 0x1 ;  /* 0x00000001ff0a7424 */ /* 0x000fe200078e00ff */
[----:B------:R-:W4:Y:S01]  /*13e0*/  LDC R0, c[0x0][0x374] ;  /* 0x0000dd00ff007b82 */ /* 0x000f220000000800 */
[----:B------:R-:W2:Y:S01]  /*13f0*/  LDCU.64 UR22, c[0x0][0x348] ;  /* 0x00006900ff1677ac */ /* 0x000ea20008000a00 */
[----:B------:R-:W-:Y:S01]  /*1400*/  UMOV UR6, URZ ;  /* 0x000000ff00067c82 */ /* 0x000fe20008000000 */
[----:B-1----:R-:W-:-:S04]  /*1410*/  UIADD3 UR5, UPT, UPT, UR13, 0x7f, URZ ;  /* 0x0000007f0d057890 */ /* 0x002fc8000fffe0ff */
[----:B------:R-:W-:-:S04]  /*1420*/  USHF.R.S32.HI UR4, URZ, 0x1f, UR5 ;  /* 0x0000001fff047899 */ /* 0x000fc80008011405 */
[----:B------:R-:W-:-:S04]  /*1430*/  ULEA.HI UR4, UR4, UR5, URZ, 0x7 ;  /* 0x0000000504047291 */ /* 0x000fc8000f8f38ff */
[----:B------:R-:W-:Y:S02]  /*1440*/  USHF.R.S32.HI UR15, URZ, 0x7, UR4 ;  /* 0x00000007ff0f7899 */ /* 0x000fe40008011404 */
[----:B------:R-:W-:Y:S02]  /*1450*/  UIADD3 UR4, UPT, UPT, UR13, -0x1, URZ ;  /* 0xffffffff0d047890 */ /* 0x000fe4000fffe0ff */
[----:B------:R-:W-:Y:S02]  /*1460*/  UISETP.LT.U32.AND UP0, UPT, UR15, 0x3, UPT ;  /* 0x000000030f00788c */ /* 0x000fe4000bf01070 */
[----:B------:R-:W-:Y:S02]  /*1470*/  UISETP.GE.U32.AND UP1, UPT, UR4, -0xff, UPT ;  /* 0xffffff010400788c */ /* 0x000fe4000bf26070 */
[----:B------:R-:W-:Y:S02]  /*1480*/  USEL UR14, UR15, 0x3, UP0 ;  /* 0x000000030f0e7887 */ /* 0x000fe40008000000 */
[----:B------:R-:W-:-:S02]  /*1490*/  UIADD3 UR13, UPT, UPT, UR13, 0xfe, URZ ;  /* 0x000000fe0d0d7890 */ /* 0x000fc4000fffe0ff */
[----:B------:R-:W-:Y:S02]  /*14a0*/  UIADD3 UR5, UPT, UPT, UR14, -0x1, URZ ;  /* 0xffffffff0e057890 */ /* 0x000fe4000fffe0ff */
[----:B------:R-:W-:-:S03]  /*14b0*/  UIADD3 UR7, UPT, UPT, UR15, -UR14, URZ ;  /* 0x8000000e0f077290 */ /* 0x000fc6000fffe0ff */
[----:B------:R-:W-:-:S04]  /*14c0*/  @UP1 UIADD3 UR5, UPT, UPT, UR14, URZ, URZ ;  /* 0x000000ff0e051290 */ /* 0x000fc8000fffe0ff */
[----:B--2---:R-:W-:-:S12]  /*14d0*/  UIADD3 UR5, UPT, UPT, UR5, 0x1, URZ ;  /* 0x0000000105057890 */ /* 0x004fd8000fffe0ff */
.L_x_35:
[----:B------:R-:W-:Y:S01]  /*14e0*/  UISETP.NE.AND UP0, UPT, UR37, URZ, UPT ;  /* 0x000000ff2500728c */ /* 0x000fe2000bf05270 */
[----:B------:R-:W1:Y:S08]  /*14f0*/  S2UR UR37, SR_CgaCtaId ;  /* 0x00000000002579c3 */ /* 0x000e700000008800 */
[----:B------:R-:W-:Y:S05]  /*1500*/  BRA.U UP0, `(.L_x_18) ;  /* 0x0000000100347547 */ /* 0x000fea000b800000 */
[----:B------:R-:W2:Y:S01]  /*1510*/  S2R R2, SR_CgaCtaId ;  /* 0x0000000000027919 */ /* 0x000ea20000008800 */
[----:B------:R-:W-:-:S04]  /*1520*/  MOV R3, 0x400 ;  /* 0x0000040000037802 */ /* 0x000fc80000000f00 */
[----:B--2---:R-:W-:Y:S02]  /*1530*/  LEA R3, R2, R3, 0x18 ;  /* 0x0000000302037211 */ /* 0x004fe400078ec0ff */
[----:B------:R-:W-:-:S03]  /*1540*/  SHF.L.U32 R2, R10, 0x1f, RZ ;  /* 0x0000001f0a027819 */ /* 0x000fc600000006ff */
[----:B------:R-:W-:-:S04]  /*1550*/  IMAD R3, R12, 0x8, R3 ;  /* 0x000000080c037824 */ /* 0x000fc800078e0203 */
[----:B------:R-:W2:Y:S02]  /*1560*/  SYNCS.PHASECHK.TRANS64.TRYWAIT P0, [R3+URZ+0xd0], R2 ;  /* 0x0000d002030075a7 */ /* 0x000ea400080011ff */
[----:B--2---:R-:W-:Y:S05]  /*1570*/  @!P0 BRA `(.L_x_19) ;  /* 0x0000009800948947 */ /* 0x004fea0003800000 */
.L_x_125:
[----:B------:R-:W-:Y:S01]  /*1580*/  VIADD R12, R12, 0x1 ;  /* 0x000000010c0c7836 */ /* 0x000fe20000000000 */
[----:B------:R2:W-:Y:S04]  /*1590*/  SYNCS.ARRIVE.TRANS64.A1T0 RZ, [R3+URZ+0xc0], RZ ;  /* 0x0000c0ff03ff79a7 */ /* 0x0005e800081000ff */
[----:B------:R-:W-:-:S04]  /*15a0*/  ISETP.NE.AND P0, PT, R12, 0x2, PT ;  /* 0x000000020c00780c */ /* 0x000fc80003f05270 */
[----:B------:R-:W-:Y:S02]  /*15b0*/  SEL R12, R12, RZ, P0 ;  /* 0x000000ff0c0c7207 */ /* 0x000fe40000000000 */
[----:B--2---:R-:W-:-:S04]  /*15c0*/  SEL R3, RZ, 0x1, P0 ;  /* 0x00000001ff037807 */ /* 0x004fc80000000000 */
[----:B------:R-:W-:-:S07]  /*15d0*/  LOP3.LUT R10, R10, R3, RZ, 0x3c, !PT ;  /* 0x000000030a0a7212 */ /* 0x000fce00078e3cff */
.L_x_18:
[----:B------:R-:W-:Y:S01]  /*15e0*/  UMOV UR4, 0x400 ;  /* 0x0000040000047882 */ /* 0x000fe20000000000 */
[----:B------:R-:W-:Y:S01]  /*15f0*/  SHF.L.U32 R2, R15, 0x1f, RZ ;  /* 0x0000001f0f027819 */ /* 0x000fe200000006ff */
[----:B-1----:R-:W-:Y:S01]  /*1600*/  ULEA UR4, UR37, UR4, 0x18 ;  /* 0x0000000425047291 */ /* 0x002fe2000f8ec0ff */
[----:B------:R-:W-:Y:S01]  /*1610*/  R2UR UR34, R21 ;  /* 0x00000000152272ca */ /* 0x000fe200000e0000 */
[----:B------:R-:W-:Y:S01]  /*1620*/  UISETP.GE.U32.AND UP0, UPT, UR13, 0xff, UPT ;  /* 0x000000ff0d00788c */ /* 0x000fe2000bf06070 */
[----:B------:R-:W-:Y:S01]  /*1630*/  R2UR UR18, R20 ;  /* 0x00000000141272ca */ /* 0x000fe200000e0000 */
[----:B------:R-:W-:Y:S01]  /*1640*/  ULEA UR8, UR6, UR4, 0x3 ;  /* 0x0000000406087291 */ /* 0x000fe2000f8e18ff */
[----:B------:R-:W-:-:S08]  /*1650*/  UMOV UR21, URZ ;  /* 0x000000ff00157c82 */ /* 0x000fd00008000000 */
[----:B------:R1:W2:Y:S01]  /*1660*/  SYNCS.PHASECHK.TRANS64.TRYWAIT P0, [UR8+0x18], R2 ;  /* 0x00001802ff0075a7 */ /* 0x0002a20008001108 */
[----:B------:R-:W-:Y:S02]  /*1670*/  USHF.L.U32 UR34, UR34, 0x7, URZ ;  /* 0x0000000722227899 */ /* 0x000fe400080006ff */
[----:B------:R-:W-:Y:S01]  /*1680*/  USHF.L.U32 UR18, UR18, 0x8, URZ ;  /* 0x0000000812127899 */ /* 0x000fe200080006ff */
[----:B------:R-:W-:Y:S11]  /*1690*/  BRA.U !UP0, `(.L_x_20) ;  /* 0x0000000108c07547 */ /* 0x000ff6000b800000 */
[----:B------:R-:W-:Y:S01]  /*16a0*/  UIADD3 UR10, UPT, UPT, UR18, 0x80, URZ ;  /* 0x00000080120a7890 */ /* 0x000fe2000fffe0ff */
[----:B------:R-:W-:Y:S01]  /*16b0*/  UMOV UR24, URZ ;  /* 0x000000ff00187c82 */ /* 0x000fe20008000000 */
[----:B------:R-:W-:-:S10]  /*16c0*/  UMOV UR25, UR6 ;  /* 0x0000000600197c82 */ /* 0x000fd40008000000 */
.L_x_25:
[----:B-1----:R-:W-:Y:S01]  /*16d0*/  ULEA UR33, UR25, UR4, 0x3 ;  /* 0x0000000419217291 */ /* 0x002fe2000f8e18ff */
[----:B--2---:R-:W-:Y:S01]  /*16e0*/  @!P5 MOV R3, 0xc000 ;  /* 0x0000c0000003d802 */ /* 0x004fe20000000f00 */
[----:B--2---:R-:W-:Y:S10]  /*16f0*/  @P0 BRA `(.L_x_21) ;  /* 0x00000000000c0947 */ /* 0x004ff40003800000 */
[----:B------:R-:W-:-:S04]  /*1700*/  SHF.L.U32 R5, R15, 0x1f, RZ ;  /* 0x0000001f0f057819 */ /* 0x000fc800000006ff */
[----:B------:R-:W2:Y:S02]  /*1710*/  SYNCS.PHASECHK.TRANS64.TRYWAIT P0, [UR33+0x18], R5 ;  /* 0x00001805ff0075a7 */ /* 0x000ea40008001121 */
[----:B--2---:R-:W-:Y:S05]  /*1720*/  @!P0 BRA `(.L_x_22) ;  /* 0x00000098003c8947 */ /* 0x004fea0003800000 */
.L_x_21:
[----:B------:R2:W-:Y:S01]  /*1730*/  @!P5 SYNCS.ARRIVE.TRANS64 RZ, [UR33], R3 ;  /* 0x00000003ffffd9a7 */ /* 0x0005e20008000021 */
[----:B------:R-:W-:Y:S04]  /*1740*/  BSSY.RECONVERGENT B0, `(.L_x_23) ;  /* 0x0000003000007945 */ /* 0x000fe80003800200 */
[----:B------:R-:W-:Y:S05]  /*1750*/  @P4 BRA `(.L_x_24) ;  /* 0x0000000000044947 */ /* 0x000fea0003800000 */
[----:B------:R-:W-:Y:S05]  /*1760*/  BPT.TRAP 0x1 ;  /* 0x000000040000795c */ /* 0x000fea0000300000 */
.L_x_24:
[----:B------:R-:W-:Y:S05]  /*1770*/  BSYNC.RECONVERGENT B0 ;  /* 0x0000000000007941 */ /* 0x000fea0003800200 */
.L_x_23:
[----:B------:R-:W-:Y:S02]  /*1780*/  UIADD3 UR6, UPT, UPT, UR25, 0x1, URZ ;  /* 0x0000000119067890 */ /* 0x000fe4000fffe0ff */
[----:B------:R-:W-:Y:S02]  /*1790*/  ULEA UR32, UR25, UR4, 0xe ;  /* 0x0000000419207291 */ /* 0x000fe4000f8e70ff */
[----:B------:R-:W-:Y:S02]  /*17a0*/  UISETP.NE.AND UP0, UPT, UR6, 0x3, UPT ;  /* 0x000000030600788c */ /* 0x000fe4000bf05270 */
[----:B------:R-:W-:Y:S02]  /*17b0*/  UIADD3 UR30, UP1, UPT, UR22, 0x80, URZ ;  /* 0x00000080161e7890 */ /* 0x000fe4000ff3e0ff */
[----:B------:R-:W-:Y:S02]  /*17c0*/  USEL UR9, URZ, 0x1, UP0 ;  /* 0x00000001ff097887 */ /* 0x000fe40008000000 */
[----:B------:R-:W-:-:S02]  /*17d0*/  USEL UR6, UR6, URZ, UP0 ;  /* 0x000000ff06067287 */ /* 0x000fc40008000000 */
[----:B------:R-:W-:Y:S02]  /*17e0*/  UIADD3 UR28, UP0, UPT, UR22, 0x180, URZ ;  /* 0x00000180161c7890 */ /* 0x000fe4000ff1e0ff */
[----:B------:R-:W-:Y:S01]  /*17f0*/  ULEA UR8, UR6, UR4, 0x3 ;  /* 0x0000000406087291 */ /* 0x000fe2000f8e18ff */
[----:B------:R-:W-:Y:S01]  /*1800*/  LOP3.LUT R15, R15, UR9, RZ, 0x3c, !PT ;  /* 0x000000090f0f7c12 */ /* 0x000fe2000f8e3cff */
[----:B------:R-:W-:Y:S02]  /*1810*/  USHF.L.U32 UR35, UR24, 0x7, URZ ;  /* 0x0000000718237899 */ /* 0x000fe400080006ff */
[----:B------:R-:W-:Y:S01]  /*1820*/  UIADD3.X UR31, UPT, UPT, URZ, UR23, URZ, UP1, !UPT ;  /* 0x00000017ff1f7290 */ /* 0x000fe20008ffe4ff */
[----:B-1----:R-:W-:Y:S01]  /*1830*/  SHF.L.U32 R2, R15, 0x1f, RZ ;  /* 0x0000001f0f027819 */ /* 0x002fe200000006ff */
[----:B------:R-:W-:Y:S02]  /*1840*/  UIADD3 UR32, UPT, UPT, UR32, 0xc400, URZ ;  /* 0x0000c40020207890 */ /* 0x000fe4000fffe0ff */
[----:B------:R-:W-:Y:S01]  /*1850*/  UIADD3.X UR29, UPT, UPT, URZ, UR23, URZ, UP0, !UPT ;  /* 0x00000017ff1d7290 */ /* 0x000fe200087fe4ff */
[----:B------:R1:W1:Y:S01]  /*1860*/  SYNCS.PHASECHK.TRANS64.TRYWAIT P0, [UR8+0x18], R2 ;  /* 0x00001802ff0075a7 */ /* 0x0002620008001108 */
[----:B------:R-:W-:Y:S01]  /*1870*/  ULEA UR8, UR25, UR4, 0xf ;  /* 0x0000000419087291 */ /* 0x000fe2000f8e78ff */
[----:B------:R-:W-:Y:S01]  /*1880*/  UMOV UR26, 0x0 ;  /* 0x00000000001a7882 */ /* 0x000fe20000000000 */
[----:B------:R-:W-:-:S02]  /*1890*/  UMOV UR27, 0x10000000 ;  /* 0x10000000001b7882 */ /* 0x000fc40000000000 */
[----:B------:R-:W-:Y:S01]  /*18a0*/  UIADD3 UR16, UPT, UPT, UR8, 0x18400, URZ ;  /* 0x0001840008107890 */ /* 0x000fe2000fffe0ff */
[----:B------:R1:W-:Y:S01]  /*18b0*/  UTMALDG.3D [UR32], [UR30], desc[UR26] ;  /* 0x00001a201e0075b4 */ /* 0x0003e20008011000 */
[----:B------:R-:W-:Y:S01]  /*18c0*/  UIADD3 UR8, UPT, UPT, UR8, 0x1c400, URZ ;  /* 0x0001c40008087890 */ /* 0x000fe2000fffe0ff */
[----:B------:R-:W-:Y:S01]  /*18d0*/  UMOV UR17, UR33 ;  /* 0x0000002100117c82 */ /* 0x000fe20008000000 */
[----:B------:R-:W-:Y:S01]  /*18e0*/  UMOV UR20, UR36 ;  /* 0x0000002400147c82 */ /* 0x000fe20008000000 */
[----:B------:R-:W-:Y:S01]  /*18f0*/  UMOV UR19, UR35 ;  /* 0x0000002300137c82 */ /* 0x000fe20008000000 */
[----:B------:R-:W-:Y:S01]  /*1900*/  UMOV UR12, UR36 ;  /* 0x00000024000c7c82 */ /* 0x000fe20008000000 */
[----:B------:R-:W-:Y:S01]  /*1910*/  UMOV UR9, UR33 ;  /* 0x0000002100097c82 */ /* 0x000fe20008000000 */
[----:B------:R-:W-:Y:S01]  /*1920*/  UMOV UR11, UR35 ;  /* 0x00000023000b7c82 */ /* 0x000fe20008000000 */
[----:B------:R1:W-:Y:S01]  /*1930*/  UTMALDG.3D [UR16], [UR28], desc[UR26] ;  /* 0x00001a101c0075b4 */ /* 0x0003e20008011000 */
[----:B------:R-:W-:Y:S01]  /*1940*/  UIADD3 UR24, UPT, UPT, UR24, 0x1, URZ ;  /* 0x0000000118187890 */ /* 0x000fe2000fffe0ff */
[----:B------:R-:W-:Y:S01]  /*1950*/  UMOV UR21, UR5 ;  /* 0x0000000500157c82 */ /* 0x000fe20008000000 */
[----:B------:R-:W-:-:S02]  /*1960*/  UMOV UR25, UR6 ;  /* 0x0000000600197c82 */ /* 0x000fc40008000000 */
[----:B------:R-:W-:Y:S01]  /*1970*/  UISETP.NE.AND UP0, UPT, UR24, UR5, UPT ;  /* 0x000000051800728c */ /* 0x000fe2000bf05270 */
[----:B------:R1:W-:Y:S08]  /*1980*/  UTMALDG.3D [UR8], [UR28], desc[UR26] ;  /* 0x00001a081c0075b4 */ /* 0x0003f00008011000 */
[----:B------:R-:W-:Y:S05]  /*1990*/  BRA.U UP0, `(.L_x_25) ;  /* 0xfffffffd004c7547 */ /* 0x000fea000b83ffff */
.L_x_20:
[----:B-1----:R-:W-:Y:S01]  /*19a0*/  ULEA UR8, UR6, UR4, 0x3 ;  /* 0x0000000406087291 */ /* 0x002fe2000f8e18ff */
[----:B------:R-:W-:Y:S01]  /*19b0*/  SHF.L.U32 R2, R15, 0x1f, RZ ;  /* 0x0000001f0f027819 */ /* 0x000fe200000006ff */
[----:B------:R-:W-:Y:S01]  /*19c0*/  @!P1 SYNCS.ARRIVE.TRANS64.A1T0 RZ, [UR4+0x78], RZ ;  /* 0x000078ffffff99a7 */ /* 0x000fe20008100004 */
[----:B------:R-:W-:-:S06]  /*19d0*/  UISETP.GT.AND UP0, UPT, UR15, UR14, UPT ;  /* 0x0000000e0f00728c */ /* 0x000fcc000bf04270 */
[----:B--2---:R1:W2:Y:S03]  /*19e0*/  SYNCS.PHASECHK.TRANS64.TRYWAIT P0, [UR8+0x18], R2 ;  /* 0x00001802ff0075a7 */ /* 0x0042a60008001108 */
[----:B------:R-:W-:Y:S05]  /*19f0*/  BRA.U !UP0, `(.L_x_26) ;  /* 0x0000000108c47547 */ /* 0x000fea000b800000 */
[----:B------:R-:W-:Y:S02]  /*1a00*/  UIADD3 UR29, UPT, UPT, UR7, UR21, URZ ;  /* 0x00000015071d7290 */ /* 0x000fe4000fffe0ff */
[----:B------:R-:W-:Y:S01]  /*1a10*/  UIADD3 UR10, UPT, UPT, UR18, 0x80, URZ ;  /* 0x00000080120a7890 */ /* 0x000fe2000fffe0ff */
[----:B------:R-:W-:-:S11]  /*1a20*/  UMOV UR35, UR6 ;  /* 0x0000000600237c82 */ /* 0x000fd60008000000 */
.L_x_31:
[----:B-1----:R-:W-:Y:S01]  /*1a30*/  ULEA UR25, UR35, UR4, 0x3 ;  /* 0x0000000423197291 */ /* 0x002fe2000f8e18ff */
[----:B--2---:R-:W-:Y:S01]  /*1a40*/  @!P5 MOV R3, 0xc000 ;  /* 0x0000c0000003d802 */ /* 0x004fe20000000f00 */
[----:B--2---:R-:W-:Y:S10]  /*1a50*/  @P0 BRA `(.L_x_27) ;  /* 0x00000000000c0947 */ /* 0x004ff40003800000 */
[----:B------:R-:W-:-:S04]  /*1a60*/  SHF.L.U32 R5, R15, 0x1f, RZ ;  /* 0x0000001f0f057819 */ /* 0x000fc800000006ff */
[----:B------:R-:W2:Y:S02]  /*1a70*/  SYNCS.PHASECHK.TRANS64.TRYWAIT P0, [UR25+0x18], R5 ;  /* 0x00001805ff0075a7 */ /* 0x000ea40008001119 */
[----:B--2---:R-:W-:Y:S05]  /*1a80*/  @!P0 BRA `(.L_x_28) ;  /* 0x00000094007c8947 */ /* 0x004fea0003800000 */
.L_x_27:
[----:B------:R2:W-:Y:S01]  /*1a90*/  @!P5 SYNCS.ARRIVE.TRANS64 RZ, [UR25], R3 ;  /* 0x00000003ffffd9a7 */ /* 0x0005e20008000019 */
[----:B------:R-:W-:Y:S04]  /*1aa0*/  BSSY.RECONVERGENT B0, `(.L_x_29) ;  /* 0x0000003000007945 */ /* 0x000fe80003800200 */
[----:B------:R-:W-:Y:S05]  /*1ab0*/  @P4 BRA `(.L_x_30) ;  /* 0x0000000000044947 */ /* 0x000fea0003800000 */
[----:B------:R-:W-:Y:S05]  /*1ac0*/  BPT.TRAP 0x1 ;  /* 0x000000040000795c */ /* 0x000fea0000300000 */
.L_x_30:
[----:B------:R-:W-:Y:S05]  /*1ad0*/  BSYNC.RECONVERGENT B0 ;  /* 0x0000000000007941 */ /* 0x000fea0003800200 */
.L_x_29:
        /* <DEDUP_REMOVED lines=10> */
[----:B------:R-:W-:Y:S01]  /*1b80*/  UIADD3 UR24, UPT, UPT, UR24, 0xc400, URZ ;  /* 0x0000c40018187890 */ /* 0x000fe2000fffe0ff */
[----:B-1----:R-:W-:Y:S01]  /*1b90*/  SHF.L.U32 R2, R15, 0x1f, RZ ;  /* 0x0000001f0f027819 */ /* 0x002fe200000006ff */
[----:B------:R-:W-:Y:S02]  /*1ba0*/  UIADD3.X UR39, UPT, UPT, URZ, UR23, URZ, UP1, !UPT ;  /* 0x00000017ff277290 */ /* 0x000fe40008ffe4ff */
[----:B------:R-:W-:Y:S01]  /*1bb0*/  UIADD3.X UR33, UPT, UPT, URZ, UR23, URZ, UP0, !UPT ;  /* 0x00000017ff217290 */ /* 0x000fe200087fe4ff */
[----:B------:R1:W1:Y:S01]  /*1bc0*/  SYNCS.PHASECHK.TRANS64.TRYWAIT P0, [UR8+0x18], R2 ;  /* 0x00001802ff0075a7 */ /* 0x0002620008001108 */
[----:B------:R-:W-:Y:S01]  /*1bd0*/  ULEA UR8, UR35, UR4, 0xf ;  /* 0x0000000423087291 */ /* 0x000fe2000f8e78ff */
[----:B------:R-:W-:Y:S01]  /*1be0*/  UMOV UR30, 0x0 ;  /* 0x00000000001e7882 */ /* 0x000fe20000000000 */
[----:B------:R-:W-:-:S02]  /*1bf0*/  UMOV UR31, 0x10000000 ;  /* 0x10000000001f7882 */ /* 0x000fc40000000000 */
[----:B------:R-:W-:Y:S02]  /*1c00*/  UIADD3 UR16, UPT, UPT, UR8, 0x18400, URZ ;  /* 0x0001840008107890 */ /* 0x000fe4000fffe0ff */
[----:B------:R-:W-:Y:S01]  /*1c10*/  UIADD3 UR8, UPT, UPT, UR8, 0x1c400, URZ ;  /* 0x0001c40008087890 */ /* 0x000fe2000fffe0ff */
[----:B------:R-:W-:Y:S01]  /*1c20*/  UMOV UR26, UR34 ;  /* 0x00000022001a7c82 */ /* 0x000fe20008000000 */
[----:B------:R-:W-:Y:S01]  /*1c30*/  UMOV UR28, UR36 ;  /* 0x00000024001c7c82 */ /* 0x000fe20008000000 */
[----:B------:R-:W-:Y:S01]  /*1c40*/  UMOV UR17, UR25 ;  /* 0x0000001900117c82 */ /* 0x000fe20008000000 */
[----:B------:R-:W-:Y:S01]  /*1c50*/  UMOV UR20, UR36 ;  /* 0x0000002400147c82 */ /* 0x000fe20008000000 */
[----:B------:R-:W-:Y:S01]  /*1c60*/  UMOV UR19, UR27 ;  /* 0x0000001b00137c82 */ /* 0x000fe20008000000 */
[----:B------:R-:W-:Y:S01]  /*1c70*/  UMOV UR12, UR36 ;  /* 0x00000024000c7c82 */ /* 0x000fe20008000000 */
[----:B------:R-:W-:Y:S01]  /*1c80*/  UMOV UR9, UR25 ;  /* 0x0000001900097c82 */ /* 0x000fe20008000000 */
[----:B------:R1:W-:Y:S01]  /*1c90*/  UTMALDG.3D [UR24], [UR38], desc[UR30] ;  /* 0x00001e18260075b4 */ /* 0x0003e20008011000 */
[----:B------:R-:W-:Y:S01]  /*1ca0*/  UMOV UR11, UR27 ;  /* 0x0000001b000b7c82 */ /* 0x000fe20008000000 */
[----:B------:R-:W-:Y:S01]  /*1cb0*/  UIADD3 UR21, UPT, UPT, UR21, 0x1, URZ ;  /* 0x0000000115157890 */ /* 0x000fe2000fffe0ff */
[----:B------:R-:W-:-:S03]  /*1cc0*/  UMOV UR35, UR6 ;  /* 0x0000000600237c82 */ /* 0x000fc60008000000 */
[----:B------:R-:W-:Y:S01]  /*1cd0*/  UISETP.NE.AND UP0, UPT, UR21, UR29, UPT ;  /* 0x0000001d1500728c */ /* 0x000fe2000bf05270 */
[----:B------:R1:W-:Y:S01]  /*1ce0*/  UTMALDG.3D [UR16], [UR32], desc[UR30] ;  /* 0x00001e10200075b4 */ /* 0x0003e20008011000 */
[----:B------:R1:W-:Y:S07]  /*1cf0*/  UTMALDG.3D [UR8], [UR32], desc[UR30] ;  /* 0x00001e08200075b4 */ /* 0x0003ee0008011000 */
[----:B------:R-:W-:Y:S05]  /*1d00*/  BRA.U UP0, `(.L_x_31) ;  /* 0xfffffffd00487547 */ /* 0x000fea000b83ffff */
.L_x_26:
[C---:B-1----:R-:W-:Y:S01]  /*1d10*/  LEA R2, R14.reuse, UR4, 0x3 ;  /* 0x000000040e027c11 */ /* 0x042fe2000f8e18ff */
[----:B------:R-:W-:Y:S01]  /*1d20*/  NOP ;  /* 0x0000000000007918 */ /* 0x000fe20000000000 */
[----:B--2---:R-:W-:Y:S02]  /*1d30*/  SHF.L.U32 R3, R13, 0x1f, RZ ;  /* 0x0000001f0d037819 */ /* 0x004fe400000006ff */
[----:B------:R-:W-:Y:S02]  /*1d40*/  LEA R4, R14, UR4, 0x4 ;  /* 0x000000040e047c11 */ /* 0x000fe4000f8e20ff */
[----:B------:R-:W1:Y:S02]  /*1d50*/  SYNCS.PHASECHK.TRANS64.TRYWAIT P0, [R2+URZ+0x80], R3 ;  /* 0x00008003020075a7 */ /* 0x000e6400080011ff */
[----:B-1----:R-:W-:Y:S05]  /*1d60*/  @!P0 BRA `(.L_x_32) ;  /* 0x0000009000dc8947 */ /* 0x002fea0003800000 */
.L_x_128:
[----:B------:R-:W2:Y:S01]  /*1d70*/  LDS.128 R4, [R4+0xf0] ;  /* 0x0000f00004047984 */ /* 0x000ea20000000c00 */
[----:B---3--:R-:W-:Y:S01]  /*1d80*/  ISETP.GE.AND P0, PT, R72, 0x1, PT ;  /* 0x000000014800780c */ /* 0x008fe20003f06270 */
[----:B-1----:R-:W-:Y:S01]  /*1d90*/  VIADD R2, R2, 0x90 ;  /* 0x0000009002027836 */ /* 0x002fe20000000000 */
[----:B------:R-:W-:Y:S01]  /*1da0*/  @!PT LDS RZ, [RZ] ;  /* 0x00000000fffff984 */ /* 0x000fe20000000800 */
[----:B------:R-:W-:Y:S01]  /*1db0*/  @!PT LDS RZ, [RZ] ;  /* 0x00000000fffff984 */ /* 0x000fe20000000800 */
[----:B------:R-:W-:Y:S01]  /*1dc0*/  @!PT LDS RZ, [RZ] ;  /* 0x00000000fffff984 */ /* 0x000fe20000000800 */
[----:B------:R-:W-:Y:S01]  /*1dd0*/  @!PT LDS RZ, [RZ] ;  /* 0x00000000fffff984 */ /* 0x000fe20000000800 */
[----:B------:R1:W-:Y:S06]  /*1de0*/  MEMBAR.ALL.CTA ;  /* 0x0000000000007992 */ /* 0x0003ec0000008000 */
[----:B-1----:R-:W1:Y:S01]  /*1df0*/  FENCE.VIEW.ASYNC.S ;  /* 0x00000000000073c6 */ /* 0x002e620000000000 */
[----:B------:R-:W-:-:S04]  /*1e00*/  PRMT R2, RZ, 0x654, R2 ;  /* 0x00000654ff027816 */ /* 0x000fc80000000002 */
[----:B-1----:R1:W-:Y:S01]  /*1e10*/  SYNCS.ARRIVE.TRANS64.RED.A1T0 RZ, [R2+URZ], RZ ;  /* 0x000000ff02ff79a7 */ /* 0x0023e200081004ff */
[----:B--2---:R-:W-:-:S13]  /*1e20*/  LOP3.LUT P2, RZ, R6, 0x1, RZ, 0xc0, !PT ;  /* 0x0000000106ff7812 */ /* 0x004fda000784c0ff */
[----:B------:R-:W-:Y:S01]  /*1e30*/  @P2 SHF.R.U32.HI R3, RZ, 0x10, R5 ;  /* 0x00000010ff032819 */ /* 0x000fe20000011605 */
[----:B------:R-:W-:Y:S01]  /*1e40*/  VOTEU.ANY UP0, P2 ;  /* 0x0000000000ff7886 */ /* 0x000fe20001000100 */
[----:B------:R-:W-:Y:S02]  /*1e50*/  @P2 MOV R11, R4 ;  /* 0x00000004000b2202 */ /* 0x000fe40000000f00 */
[----:B------:R-:W-:Y:S02]  /*1e60*/  @P2 R2UR.BROADCAST UR8, R3 ;  /* 0x00000000030822ca */ /* 0x000fe400008e0000 */
[----:B------:R-:W-:-:S11]  /*1e70*/  @P2 LOP3.LUT R8, R5, 0xffff, RZ, 0xc0, !PT ;  /* 0x0000ffff05082812 */ /* 0x000fd600078ec0ff */
[----:B------:R-:W-:Y:S01]  /*1e80*/  @UP0 UMOV UR36, UR8 ;  /* 0x0000000800240c82 */ /* 0x000fe20008000000 */
[----:B-1----:R-:W-:Y:S05]  /*1e90*/  @!P0 BRA `(.L_x_33) ;  /* 0x0000000000b88947 */ /* 0x002fea0003800000 */
[----:B------:R-:W4:Y:S01]  /*1ea0*/  LDC.64 R4, c[0x0][0xb18] ;  /* 0x0002c600ff047b82 */ /* 0x000f220000000a00 */
[----:B------:R-:W-:-:S07]  /*1eb0*/  ISETP.NE.AND P3, PT, R72, 0x1, PT ;  /* 0x000000014800780c */ /* 0x000fce0003f65270 */
[----:B------:R-:W1:Y:S08]  /*1ec0*/  LDC.64 R6, c[0x0][0xb10] ;  /* 0x0002c400ff067b82 */ /* 0x000e700000000a00 */
[----:B------:R-:W2:Y:S08]  /*1ed0*/  LDC R16, c[0x0][0xb20] ;  /* 0x0002c800ff107b82 */ /* 0x000eb00000000800 */
[----:B------:R-:W3:Y:S01]  /*1ee0*/  LDC R18, c[0x0][0xb0c] ;  /* 0x0002c300ff127b82 */ /* 0x000ee20000000800 */
[----:B----4-:R-:W-:Y:S01]  /*1ef0*/  IMAD.HI.U32 R17, R0, R5, RZ ;  /* 0x0000000500117227 */ /* 0x010fe200078e00ff */
[----:B------:R-:W-:-:S03]  /*1f00*/  ISETP.NE.AND P0, PT, R4, 0x1, PT ;  /* 0x000000010400780c */ /* 0x000fc60003f05270 */
[----:B------:R-:W-:-:S03]  /*1f10*/  IMAD.HI.U32 R5, R8, R5, RZ ;  /* 0x0000000508057227 */ /* 0x000fc600078e00ff */
[----:B------:R-:W4:Y:S01]  /*1f20*/  LDC.64 R2, c[0x0][0xb28] ;  /* 0x0002ca00ff027b82 */ /* 0x000f220000000a00 */
[----:B-1----:R-:W-:-:S04]  /*1f30*/  IMAD.HI.U32 R20, R9, R6, RZ ;  /* 0x0000000609147227 */ /* 0x002fc800078e00ff */
[----:B------:R-:W-:Y:S01]  /*1f40*/  IMAD.HI.U32 R22, R11, R6, RZ ;  /* 0x000000060b167227 */ /* 0x000fe200078e00ff */
[----:B------:R-:W-:Y:S02]  /*1f50*/  SHF.R.U32.HI R20, RZ, R7, R20 ;  /* 0x00000007ff147219 */ /* 0x000fe40000011614 */
[-C--:B--2---:R-:W-:Y:S02]  /*1f60*/  SHF.R.U32.HI R17, RZ, R16.reuse, R17 ;  /* 0x00000010ff117219 */ /* 0x084fe40000011611 */
[----:B------:R-:W-:Y:S02]  /*1f70*/  SHF.R.U32.HI R5, RZ, R16, R5 ;  /* 0x00000010ff057219 */ /* 0x000fe40000011605 */
[----:B------:R-:W-:Y:S02]  /*1f80*/  SEL R17, R0, R17, !P0 ;  /* 0x0000001100117207 */ /* 0x000fe40004000000 */
[----:B------:R-:W-:Y:S02]  /*1f90*/  SHF.R.U32.HI R22, RZ, R7, R22 ;  /* 0x00000007ff167219 */ /* 0x000fe40000011616 */
[----:B---3--:R-:W-:-:S02]  /*1fa0*/  ISETP.NE.AND P1, PT, R18, 0x1, PT ;  /* 0x000000011200780c */ /* 0x008fc40003f25270 */
[----:B------:R-:W-:Y:S02]  /*1fb0*/  SEL R5, R8, R5, !P0 ;  /* 0x0000000508057207 */ /* 0x000fe40004000000 */
[----:B------:R-:W-:Y:S02]  /*1fc0*/  SEL R19, R9, R20, !P1 ;  /* 0x0000001409137207 */ /* 0x000fe40004800000 */
[----:B------:R-:W-:Y:S01]  /*1fd0*/  SEL R7, R11, R22, !P1 ;  /* 0x000000160b077207 */ /* 0x000fe20004800000 */
[----:B----4-:R-:W-:-:S04]  /*1fe0*/  IMAD.HI.U32 R20, R17, R2, RZ ;  /* 0x0000000211147227 */ /* 0x010fc800078e00ff */
[----:B------:R-:W-:Y:S01]  /*1ff0*/  IMAD.HI.U32 R6, R19, R2, RZ ;  /* 0x0000000213067227 */ /* 0x000fe200078e00ff */
[----:B------:R-:W-:-:S04]  /*2000*/  @P3 SHF.R.U32.HI R17, RZ, R3, R20 ;  /* 0x00000003ff113219 */ /* 0x000fc80000011614 */
[----:B------:R-:W-:Y:S01]  /*2010*/  @P3 SHF.R.U32.HI R19, RZ, R3, R6 ;  /* 0x00000003ff133219 */ /* 0x000fe20000011606 */
[----:B------:R-:W-:-:S04]  /*2020*/  IMAD R17, R72, R17, RZ ;  /* 0x0000001148117224 */ /* 0x000fc800078e02ff */
[----:B------:R-:W-:Y:S01]  /*2030*/  IMAD R6, R72, R19, RZ ;  /* 0x0000001348067224 */ /* 0x000fe200078e02ff */
[C---:B------:R-:W-:Y:S02]  /*2040*/  ISETP.GE.AND P0, PT, R5.reuse, R17, PT ;  /* 0x000000110500720c */ /* 0x040fe40003f06270 */
[----:B------:R-:W-:Y:S02]  /*2050*/  IADD3 R17, PT, PT, -R5, RZ, RZ ;  /* 0x000000ff05117210 */ /* 0x000fe40007ffe1ff */
[----:B------:R-:W-:Y:S01]  /*2060*/  ISETP.GE.OR P0, PT, R7, R6, P0 ;  /* 0x000000060700720c */ /* 0x000fe20000706670 */
[----:B------:R-:W-:-:S04]  /*2070*/  IMAD.HI.U32 R6, R5, R2, RZ ;  /* 0x0000000205067227 */ /* 0x000fc800078e00ff */
[----:B------:R-:W-:Y:S01]  /*2080*/  IMAD R8, R4, R17, R8 ;  /* 0x0000001104087224 */ /* 0x000fe200078e0208 */
[----:B------:R-:W-:-:S04]  /*2090*/  SHF.R.U32.HI R6, RZ, R3, R6 ;  /* 0x00000003ff067219 */ /* 0x000fc80000011606 */
[----:B------:R-:W-:-:S03]  /*20a0*/  SEL R6, R5, R6, !P3 ;  /* 0x0000000605067207 */ /* 0x000fc60005800000 */
[----:B------:R-:W-:-:S04]  /*20b0*/  @!P0 IMAD.HI.U32 R16, R7, R2, RZ ;  /* 0x0000000207108227 */ /* 0x000fc800078e00ff */
[----:B------:R-:W-:Y:S01]  /*20c0*/  IMAD.MOV R2, RZ, RZ, -R6 ;  /* 0x000000ffff027224 */ /* 0x000fe200078e0a06 */
[----:B------:R-:W-:-:S03]  /*20d0*/  @!P0 SHF.R.U32.HI R16, RZ, R3, R16 ;  /* 0x00000003ff108219 */ /* 0x000fc60000011610 */
[----:B------:R-:W-:Y:S01]  /*20e0*/  IMAD R2, R72, R2, R5 ;  /* 0x0000000248027224 */ /* 0x000fe200078e0205 */
        /* <DEDUP_REMOVED lines=9> */
.L_x_33:
[----:B------:R-:W1:Y:S02]  /*2180*/  LDCU UR8, c[0x0][0xb30] ;  /* 0x00016600ff0877ac */ /* 0x000e640008000800 */
[----:B-1----:R-:W-:-:S09]  /*2190*/  UISETP.NE.AND UP0, UPT, UR8, 0x1, UPT ;  /* 0x000000010800788c */ /* 0x002fd2000bf05270 */
[----:B------:R-:W-:Y:S05]  /*21a0*/  BRA.U UP0, `(.L_x_34) ;  /* 0x0000000100407547 */ /* 0x000fea000b800000 */
[----:B------:R-:W1:Y:S08]  /*21b0*/  LDC.64 R4, c[0x0][0xb10] ;  /* 0x0002c400ff047b82 */ /* 0x000e700000000a00 */
[----:B------:R-:W2:Y:S08]  /*21c0*/  LDC.64 R2, c[0x0][0xb18] ;  /* 0x0002c600ff027b82 */ /* 0x000eb00000000a00 */
[----:B------:R-:W3:Y:S08]  /*21d0*/  LDC R6, c[0x0][0xb20] ;  /* 0x0002c800ff067b82 */ /* 0x000ef00000000800 */
[----:B------:R-:W4:Y:S01]  /*21e0*/  LDC R16, c[0x0][0xb0c] ;  /* 0x0002c300ff107b82 */ /* 0x000f220000000800 */
[----:B-1----:R-:W-:-:S05]  /*21f0*/  IMAD.HI.U32 R4, R11, R4, RZ ;  /* 0x000000040b047227 */ /* 0x002fca00078e00ff */
[----:B------:R-:W-:Y:S01]  /*2200*/  SHF.R.U32.HI R4, RZ, R5, R4 ;  /* 0x00000005ff047219 */ /* 0x000fe20000011604 */
[----:B--2---:R-:W-:Y:S01]  /*2210*/  IMAD.HI.U32 R3, R8, R3, RZ ;  /* 0x0000000308037227 */ /* 0x004fe200078e00ff */
[----:B------:R-:W-:-:S04]  /*2220*/  ISETP.NE.AND P0, PT, R2, 0x1, PT ;  /* 0x000000010200780c */ /* 0x000fc80003f05270 */
[----:B---3--:R-:W-:-:S04]  /*2230*/  SHF.R.U32.HI R3, RZ, R6, R3 ;  /* 0x00000006ff037219 */ /* 0x008fc80000011603 */
[----:B------:R-:W-:Y:S02]  /*2240*/  SEL R3, R8, R3, !P0 ;  /* 0x0000000308037207 */ /* 0x000fe40004000000 */
[----:B----4-:R-:W-:-:S04]  /*2250*/  ISETP.NE.AND P1, PT, R16, 0x1, PT ;  /* 0x000000011000780c */ /* 0x010fc80003f25270 */
[----:B------:R-:W-:-:S05]  /*2260*/  SEL R4, R11, R4, !P1 ;  /* 0x000000040b047207 */ /* 0x000fca0004800000 */
[----:B------:R-:W-:Y:S02]  /*2270*/  IMAD.IADD R5, R3, 0x1, -R4 ;  /* 0x0000000103057824 */ /* 0x000fe400078e0a04 */
[----:B------:R-:W-:Y:S02]  /*2280*/  IMAD.IADD R3, R4, 0x1, -R3 ;  /* 0x0000000104037824 */ /* 0x000fe400078e0a03 */
[----:B------:R-:W-:Y:S02]  /*2290*/  IMAD R11, R5, R16, R11 ;  /* 0x00000010050b7224 */ /* 0x000fe400078e020b */
[----:B------:R-:W-:-:S07]  /*22a0*/  IMAD R8, R3, R2, R8 ;  /* 0x0000000203087224 */ /* 0x000fce00078e0208 */
.L_x_34:
[----:B------:R-:W-:Y:S01]  /*22b0*/  VIADD R14, R14, 0x1 ;  /* 0x000000010e0e7836 */ /* 0x000fe20000000000 */
[----:B------:R-:W-:Y:S01]  /*22c0*/  PLOP3.LUT P1, PT, PT, PT, PT, 0x80, 0x8 ;  /* 0x000000000008781c */ /* 0x000fe20003f2f070 */
[----:B------:R-:W-:Y:S02]  /*22d0*/  IMAD.IADD R21, R11, 0x1, R170 ;  /* 0x000000010b157824 */ /* 0x000fe400078e02aa */
[----:B------:R-:W-:Y:S01]  /*22e0*/  IMAD.IADD R20, R8, 0x1, R147 ;  /* 0x0000000108147824 */ /* 0x000fe200078e0293 */
[----:B------:R-:W-:-:S04]  /*22f0*/  ISETP.NE.AND P0, PT, R14, 0x2, PT ;  /* 0x000000020e00780c */ /* 0x000fc80003f05270 */
[----:B------:R-:W-:Y:S02]  /*2300*/  SEL R2, RZ, 0x1, P0 ;  /* 0x00000001ff027807 */ /* 0x000fe40000000000 */
[----:B------:R-:W-:Y:S02]  /*2310*/  SEL R14, R14, RZ, P0 ;  /* 0x000000ff0e0e7207 */ /* 0x000fe40000000000 */
[----:B------:R-:W-:Y:S01]  /*2320*/  LOP3.LUT R13, R13, R2, RZ, 0x3c, !PT ;  /* 0x000000020d0d7212 */ /* 0x000fe200078e3cff */
[----:B------:R-:W-:Y:S06]  /*2330*/  @P2 BRA `(.L_x_35) ;  /* 0xfffffff000682947 */ /* 0x000fec000383ffff */
[----:B------:R-:W-:Y:S01]  /*2340*/  UIADD3 UR4, UPT, UPT, UR4, 0x18, URZ ;  /* 0x0000001804047890 */ /* 0x000fe2000fffe0ff */
[----:B------:R-:W-:-:S03]  /*2350*/  SHF.L.U32 R3, R15, 0x1f, RZ ;  /* 0x0000001f0f037819 */ /* 0x000fc600000006ff */
[----:B------:R-:W-:-:S09]  /*2360*/  ULEA UR5, UR6, UR4, 0x3 ;  /* 0x0000000406057291 */ /* 0x000fd2000f8e18ff */
[----:B------:R-:W1:Y:S02]  /*2370*/  SYNCS.PHASECHK.TRANS64.TRYWAIT P0, [UR5], R3 ;  /* 0x00000003ff0075a7 */ /* 0x000e640008001105 */
[----:B-1----:R-:W-:Y:S05]  /*2380*/  @!P0 BRA `(.L_x_36) ;  /* 0x0000008c00688947 */ /* 0x002fea0003800000 */
.L_x_130:
[----:B------:R-:W-:-:S04]  /*2390*/  UIADD3 UR6, UPT, UPT, UR6, 0x1, URZ ;  /* 0x0000000106067890 */ /* 0x000fc8000fffe0ff */
[----:B------:R-:W-:-:S04]  /*23a0*/  UISETP.NE.AND UP0, UPT, UR6, 0x3, UPT ;  /* 0x000000030600788c */ /* 0x000fc8000bf05270 */
[----:B------:R-:W-:Y:S02]  /*23b0*/  USEL UR7, URZ, 0x1, UP0 ;  /* 0x00000001ff077887 */ /* 0x000fe40008000000 */
[----:B------:R-:W-:-:S04]  /*23c0*/  USEL UR6, UR6, URZ, UP0 ;  /* 0x000000ff06067287 */ /* 0x000fc80008000000 */
[----:B------:R-:W-:Y:S01]  /*23d0*/  ULEA UR5, UR6, UR4, 0x3 ;  /* 0x0000000406057291 */ /* 0x000fe2000f8e18ff */
[----:B------:R-:W-:-:S04]  /*23e0*/  LOP3.LUT R15, R15, UR7, RZ, 0x3c, !PT ;  /* 0x000000070f0f7c12 */ /* 0x000fc8000f8e3cff */
[----:B-1----:R-:W-:-:S04]  /*23f0*/  SHF.L.U32 R3, R15, 0x1f, RZ ;  /* 0x0000001f0f037819 */ /* 0x002fc800000006ff */
[----:B------:R-:W1:Y:S02]  /*2400*/  SYNCS.PHASECHK.TRANS64.TRYWAIT P0, [UR5], R3 ;  /* 0x00000003ff0075a7 */ /* 0x000e640008001105 */
[----:B-1----:R-:W-:Y:S05]  /*2410*/  @!P0 BRA `(.L_x_37) ;  /* 0x0000008c005c8947 */ /* 0x002fea0003800000 */
.L_x_132:
[----:B------:R-:W-:-:S04]  /*2420*/  UIADD3 UR6, UPT, UPT, UR6, 0x1, URZ ;  /* 0x0000000106067890 */ /* 0x000fc8000fffe0ff */
[----:B------:R-:W-:-:S04]  /*2430*/  UISETP.NE.AND UP0, UPT, UR6, 0x3, UPT ;  /* 0x000000030600788c */ /* 0x000fc8000bf05270 */
[----:B------:R-:W-:Y:S02]  /*2440*/  USEL UR5, URZ, 0x1, UP0 ;  /* 0x00000001ff057887 */ /* 0x000fe40008000000 */
[----:B------:R-:W-:-:S04]  /*2450*/  USEL UR6, UR6, URZ, UP0 ;  /* 0x000000ff06067287 */ /* 0x000fc80008000000 */
[----:B------:R-:W-:Y:S01]  /*2460*/  ULEA UR6, UR6, UR4, 0x3 ;  /* 0x0000000406067291 */ /* 0x000fe2000f8e18ff */
[----:B-1----:R-:W-:-:S04]  /*2470*/  LOP3.LUT R3, R15, UR5, RZ, 0x3c, !PT ;  /* 0x000000050f037c12 */ /* 0x002fc8000f8e3cff */
[----:B------:R-:W-:Y:S01]  /*2480*/  SHF.L.U32 R3, R3, 0x1f, RZ ;  /* 0x0000001f03037819 */ /* 0x000fe200000006ff */
[----:B----4-:R-:W-:-:S07]  /*2490*/  IMAD.U32 R0, RZ, RZ, UR6 ;  /* 0x00000006ff007e24 */ /* 0x010fce000f8e00ff */
.L_x_38:
[----:B-1----:R1:W2:Y:S02]  /*24a0*/  SYNCS.PHASECHK.TRANS64.TRYWAIT P0, [R0+URZ], R3 ;  /* 0x00000003000075a7 */ /* 0x0022a400080011ff */
[----:B--2---:R-:W-:Y:S05]  /*24b0*/  @!P0 NANOSLEEP.SYNCS 0x989680 ;  /* 0x009896800000895d */ /* 0x004fea0003900000 */
[----:B------:R-:W2:Y:S02]  /*24c0*/  @!P0 SYNCS.PHASECHK.TRANS64 P0, [R0+URZ], R3 ;  /* 0x00000003000085a7 */ /* 0x000ea400080010ff */
[----:B--2---:R-:W-:Y:S05]  /*24d0*/  @P0 EXIT ;  /* 0x000000000000094d */ /* 0x004fea0003800000 */
[----:B------:R-:W-:Y:S05]  /*24e0*/  BRA `(.L_x_38) ;  /* 0xfffffffc00ec7947 */ /* 0x000fea000383ffff */
.L_x_17:
[----:B------:R-:W-:-:S04]  /*24f0*/  UISETP.NE.AND UP1, UPT, UR37, URZ, UPT ;  /* 0x000000ff2500728c */ /* 0x000fc8000bf25270 */
[----:B------:R-:W-:-:S09]  /*2500*/  UISETP.NE.OR UP1, UPT, UR8, 0x1, UP1 ;  /* 0x000000010800788c */ /* 0x000fd20008f25670 */
[----:B------:R-:W-:Y:S05]  /*2510*/  BRA.U UP1, `(.L_x_39) ;  /* 0x0000000501487547 */ /* 0x000fea000b800000 */
[----:B------:R-:W-:Y:S01]  /*2520*/  ISETP.NE.AND P2, PT, R2, RZ, PT ;  /* 0x000000ff0200720c */ /* 0x000fe20003f45270 */
[----:B------:R-:W-:Y:S01]  /*2530*/  IMAD.MOV.U32 R12, RZ, RZ, 0x1 ;  /* 0x00000001ff0c7424 */ /* 0x000fe200078e00ff */
[----:B------:R-:W-:Y:S02]  /*2540*/  CS2R R10, SRZ ;  /* 0x00000000000a7805 */ /* 0x000fe4000001ff00 */
[----:B------:R-:W-:Y:S01]  /*2550*/  CS2R R8, SRZ ;  /* 0x0000000000087805 */ /* 0x000fe2000001ff00 */
[----:B------:R-:W-:Y:S01]  /*2560*/  UMOV UR4, 0x400 ;  /* 0x0000040000047882 */ /* 0x000fe20000000000 */
[----:B------:R-:W-:Y:S01]  /*2570*/  UMOV UR6, URZ ;  /* 0x000000ff00067c82 */ /* 0x000fe20008000000 */
[----:B------:R-:W-:-:S12]  /*2580*/  ULEA UR37, UR37, UR4, 0x18 ;  /* 0x0000000425257291 */ /* 0x000fd8000f8ec0ff */
.L_x_43:
[----:B------:R-:W-:Y:S02]  /*2590*/  LEA R0, R8, UR37, 0x3 ;  /* 0x0000002508007c11 */ /* 0x000fe4000f8e18ff */
[----:B------:R-:W-:-:S03]  /*25a0*/  SHF.L.U32 R5, R9, 0x1f, RZ ;  /* 0x0000001f09057819 */ /* 0x000fc600000006ff */
[----:B------:R-:W-:Y:S01]  /*25b0*/  VIADD R4, R0, 0xd0 ;  /* 0x000000d000047836 */ /* 0x000fe20000000000 */
[----:B------:R-:W1:Y:S02]  /*25c0*/  SYNCS.PHASECHK.TRANS64.TRYWAIT P0, [R0+URZ+0xc0], R5 ;  /* 0x0000c005000075a7 */ /* 0x000e6400080011ff */
[----:B-1----:R-:W-:Y:S05]  /*25d0*/  @!P0 BRA `(.L_x_40) ;  /* 0x0000008c00048947 */ /* 0x002fea0003800000 */
.L_x_133:
[----:B------:R-:W-:Y:S01]  /*25e0*/  ULEA UR5, UR6, UR37, 0x3 ;  /* 0x0000002506057291 */ /* 0x000fe2000f8e18ff */
[----:B------:R-:W-:Y:S02]  /*25f0*/  PRMT R4, RZ, 0x654, R4 ;  /* 0x00000654ff047816 */ /* 0x000fe40000000004 */
[----:B-1----:R-:W-:Y:S01]  /*2600*/  SHF.L.U32 R5, R12, 0x1f, RZ ;  /* 0x0000001f0c057819 */ /* 0x002fe200000006ff */
[----:B------:R-:W-:Y:S01]  /*2610*/  UIADD3 UR4, UPT, UPT, UR5, 0x80, URZ ;  /* 0x0000008005047890 */ /* 0x000fe2000fffe0ff */
[----:B------:R1:W-:Y:S05]  /*2620*/  SYNCS.ARRIVE.TRANS64.RED.A1T0 RZ, [R4+URZ], RZ ;  /* 0x000000ff04ff79a7 */ /* 0x0003ea00081004ff */
[----:B------:R-:W-:Y:S01]  /*2630*/  IMAD.U32 R7, RZ, RZ, UR4 ;  /* 0x00000004ff077e24 */ /* 0x000fe2000f8e00ff */
[----:B------:R-:W2:Y:S04]  /*2640*/  SYNCS.PHASECHK.TRANS64.TRYWAIT P0, [UR5+0x90], R5 ;  /* 0x00009005ff0075a7 */ /* 0x000ea80008001105 */
[----:B------:R-:W-:Y:S01]  /*2650*/  PRMT R6, R2, 0x654, R7 ;  /* 0x0000065402067816 */ /* 0x000fe20000000007 */
[----:B-1----:R-:W-:Y:S01]  /*2660*/  @!P2 IMAD.MOV.U32 R4, RZ, RZ, 0x10 ;  /* 0x00000010ff04a424 */ /* 0x002fe200078e00ff */
[----:B--2---:R-:W-:Y:S06]  /*2670*/  @!P0 BRA `(.L_x_41) ;  /* 0x0000008800f08947 */ /* 0x004fec0003800000 */
.L_x_135:
[----:B------:R-:W-:Y:S01]  /*2680*/  ULEA UR4, UR6, UR37, 0x4 ;  /* 0x0000002506047291 */ /* 0x000fe2000f8e20ff */
[----:B------:R-:W-:Y:S01]  /*2690*/  SEL R3, R6, R3, !P2 ;  /* 0x0000000306037207 */ /* 0x000fe20005000000 */
[----:B------:R-:W-:Y:S01]  /*26a0*/  UIADD3 UR5, UPT, UPT, UR5, 0x80, URZ ;  /* 0x0000008005057890 */ /* 0x000fe2000fffe0ff */
[----:B-1----:R-:W-:Y:S01]  /*26b0*/  LEA R0, R11, UR37, 0x3 ;  /* 0x000000250b007c11 */ /* 0x002fe2000f8e18ff */
[----:B------:R-:W-:Y:S01]  /*26c0*/  UIADD3 UR4, UPT, UPT, UR4, 0xf0, URZ ;  /* 0x000000f004047890 */ /* 0x000fe2000fffe0ff */
[----:B------:R-:W-:Y:S01]  /*26d0*/  SHF.L.U32 R5, R10, 0x1f, RZ ;  /* 0x0000001f0a057819 */ /* 0x000fe200000006ff */
[----:B------:R1:W-:Y:S01]  /*26e0*/  @!P2 SYNCS.ARRIVE.TRANS64.RED RZ, [R3+URZ], R4 ;  /* 0x0000000403ffa9a7 */ /* 0x0003e200080004ff */
[----:B------:R-:W-:Y:S01]  /*26f0*/  UIADD3 UR6, UPT, UPT, UR6, 0x1, URZ ;  /* 0x0000000106067890 */ /* 0x000fe2000fffe0ff */
[----:B------:R-:W-:-:S03]  /*2700*/  VIADD R8, R8, 0x1 ;  /* 0x0000000108087836 */ /* 0x000fc60000000000 */
[----:B------:R-:W-:Y:S02]  /*2710*/  UISETP.NE.AND UP0, UPT, UR6, 0x2, UPT ;  /* 0x000000020600788c */ /* 0x000fe4000bf05270 */
[----:B------:R-:W-:Y:S06]  /*2720*/  UGETNEXTWORKID.BROADCAST [UR4], [UR5] ;  /* 0x00000000040073ca */ /* 0x000fec0008000100 */
[----:B------:R-:W-:Y:S01]  /*2730*/  USEL UR4, URZ, 0x1, UP0 ;  /* 0x00000001ff047887 */ /* 0x000fe20008000000 */
[----:B------:R-:W-:Y:S01]  /*2740*/  ISETP.NE.AND P0, PT, R8, 0x2, PT ;  /* 0x000000020800780c */ /* 0x000fe20003f05270 */
[----:B------:R-:W-:Y:S01]  /*2750*/  USEL UR6, UR6, URZ, UP0 ;  /* 0x000000ff06067287 */ /* 0x000fe20008000000 */
[----:B------:R-:W2:Y:S03]  /*2760*/  SYNCS.PHASECHK.TRANS64.TRYWAIT P1, [R0+URZ+0x80], R5 ;  /* 0x00008005000075a7 */ /* 0x000ea600080211ff */
[----:B------:R-:W-:Y:S01]  /*2770*/  LOP3.LUT R12, R12, UR4, RZ, 0x3c, !PT ;  /* 0x000000040c0c7c12 */ /* 0x000fe2000f8e3cff */
[----:B-12---:R-:W-:Y:S07]  /*2780*/  @!P1 BRA `(.L_x_42) ;  /* 0x0000008800c49947 */ /* 0x006fee0003800000 */
.L_x_136:
[C---:B------:R-:W-:Y:S01]  /*2790*/  LEA R4, R11.reuse, UR37, 0x4 ;  /* 0x000000250b047c11 */ /* 0x040fe2000f8e20ff */
[----:B-1----:R-:W-:Y:S01]  /*27a0*/  VIADD R0, R0, 0x90 ;  /* 0x0000009000007836 */ /* 0x002fe20000000000 */
[----:B------:R-:W-:Y:S01]  /*27b0*/  SEL R8, R8, RZ, P0 ;  /* 0x000000ff08087207 */ /* 0x000fe20000000000 */
[----:B------:R-:W-:-:S03]  /*27c0*/  VIADD R11, R11, 0x1 ;  /* 0x000000010b0b7836 */ /* 0x000fc60000000000 */
[----:B------:R-:W1:Y:S01]  /*27d0*/  LDS.128 R4, [R4+0xf0] ;  /* 0x0000f00004047984 */ /* 0x000e620000000c00 */
[----:B------:R-:W-:Y:S02]  /*27e0*/  PRMT R0, RZ, 0x654, R0 ;  /* 0x00000654ff007816 */ /* 0x000fe40000000000 */
[C---:B------:R-:W-:Y:S01]  /*27f0*/  ISETP.NE.AND P1, PT, R11.reuse, 0x2, PT ;  /* 0x000000020b00780c */ /* 0x040fe20003f25270 */
[----:B------:R-:W-:Y:S01]  /*2800*/  @!PT LDS RZ, [RZ] ;  /* 0x00000000fffff984 */ /* 0x000fe20000000800 */
[----:B------:R-:W-:Y:S01]  /*2810*/  @!PT LDS RZ, [RZ] ;  /* 0x00000000fffff984 */ /* 0x000fe20000000800 */
[----:B------:R-:W-:Y:S01]  /*2820*/  @!PT LDS RZ, [RZ] ;  /* 0x00000000fffff984 */ /* 0x000fe20000000800 */
[----:B------:R-:W-:Y:S01]  /*2830*/  @!PT LDS RZ, [RZ] ;  /* 0x00000000fffff984 */ /* 0x000fe20000000800 */
[----:B------:R2:W-:Y:S06]  /*2840*/  MEMBAR.ALL.CTA ;  /* 0x0000000000007992 */ /* 0x0005ec0000008000 */
[----:B--2---:R-:W2:Y:S01]  /*2850*/  FENCE.VIEW.ASYNC.S ;  /* 0x00000000000073c6 */ /* 0x004ea20000000000 */
[----:B------:R-:W-:Y:S01]  /*2860*/  SEL R11, R11, RZ, P1 ;  /* 0x000000ff0b0b7207 */ /* 0x000fe20000800000 */
[----:B--2---:R2:W-:Y:S01]  /*2870*/  SYNCS.ARRIVE.TRANS64.RED.A1T0 RZ, [R0+URZ], RZ ;  /* 0x000000ff00ff79a7 */ /* 0x0045e200081004ff */
[----:B-1----:R-:W-:-:S02]  /*2880*/  LOP3.LUT P3, RZ, R6, 0x1, RZ, 0xc0, !PT ;  /* 0x0000000106ff7812 */ /* 0x002fc4000786c0ff */
[----:B------:R-:W-:-:S04]  /*2890*/  SEL R5, RZ, 0x1, P1 ;  /* 0x00000001ff057807 */ /* 0x000fc80000800000 */
[----:B------:R-:W-:Y:S02]  /*28a0*/  LOP3.LUT R10, R10, R5, RZ, 0x3c, !PT ;  /* 0x000000050a0a7212 */ /* 0x000fe400078e3cff */
[----:B--2---:R-:W-:-:S04]  /*28b0*/  SEL R0, RZ, 0x1, P0 ;  /* 0x00000001ff007807 */ /* 0x004fc80000000000 */
[----:B------:R-:W-:Y:S01]  /*28c0*/  LOP3.LUT R9, R9, R0, RZ, 0x3c, !PT ;  /* 0x0000000009097212 */ /* 0x000fe200078e3cff */
[----:B------:R-:W-:Y:S06]  /*28d0*/  @P3 BRA `(.L_x_43) ;  /* 0xfffffffc002c3947 */ /* 0x000fec000383ffff */
[----:B------:R-:W-:Y:S01]  /*28e0*/  ULEA UR5, UR6, UR37, 0x3 ;  /* 0x0000002506057291 */ /* 0x000fe2000f8e18ff */
[----:B------:R-:W-:-:S08]  /*28f0*/  SHF.L.U32 R3, R12, 0x1f, RZ ;  /* 0x0000001f0c037819 */ /* 0x000fd000000006ff */
[----:B------:R-:W1:Y:S02]  /*2900*/  SYNCS.PHASECHK.TRANS64 P0, [UR5+0x90], R3 ;  /* 0x00009003ff0075a7 */ /* 0x000e640008001005 */
[----:B-1----:R-:W-:Y:S05]  /*2910*/  @P0 BRA `(.L_x_44) ;  /* 0x0000000000080947 */ /* 0x002fea0003800000 */
[----:B------:R-:W1:Y:S02]  /*2920*/  SYNCS.PHASECHK.TRANS64.TRYWAIT P0, [UR5+0x90], R3 ;  /* 0x00009003ff0075a7 */ /* 0x000e640008001105 */
[----:B-1----:R-:W-:Y:S05]  /*2930*/  @!P0 BRA `(.L_x_45) ;  /* 0x00000088006c8947 */ /* 0x002fea0003800000 */
.L_x_44:
[----:B------:R-:W-:-:S04]  /*2940*/  UIADD3 UR4, UPT, UPT, UR6, 0x1, URZ ;  /* 0x0000000106047890 */ /* 0x000fc8000fffe0ff */
[----:B------:R-:W-:-:S04]  /*2950*/  UISETP.NE.AND UP0, UPT, UR4, 0x2, UPT ;  /* 0x000000020400788c */ /* 0x000fc8000bf05270 */
[----:B------:R-:W-:Y:S02]  /*2960*/  USEL UR7, URZ, 0x1, UP0 ;  /* 0x00000001ff077887 */ /* 0x000fe40008000000 */
[----:B------:R-:W-:-:S04]  /*2970*/  USEL UR4, UR4, URZ, UP0 ;  /* 0x000000ff04047287 */ /* 0x000fc80008000000 */
[----:B------:R-:W-:Y:S01]  /*2980*/  ULEA UR4, UR4, UR37, 0x3 ;  /* 0x0000002504047291 */ /* 0x000fe2000f8e18ff */
[----:B-1----:R-:W-:-:S04]  /*2990*/  LOP3.LUT R3, R12, UR7, RZ, 0x3c, !PT ;  /* 0x000000070c037c12 */ /* 0x002fc8000f8e3cff */
[----:B------:R-:W-:-:S04]  /*29a0*/  SHF.L.U32 R0, R3, 0x1f, RZ ;  /* 0x0000001f03007819 */ /* 0x000fc800000006ff */
[----:B------:R-:W1:Y:S02]  /*29b0*/  SYNCS.PHASECHK.TRANS64 P0, [UR4+0x90], R0 ;  /* 0x00009000ff0075a7 */ /* 0x000e640008001004 */
[----:B-1----:R-:W-:Y:S05]  /*29c0*/  @P0 EXIT ;  /* 0x000000000000094d */ /* 0x002fea0003800000 */
[----:B------:R-:W-:Y:S02]  /*29d0*/  SHF.L.U32 R3, R3, 0x1f, RZ ;  /* 0x0000001f03037819 */ /* 0x000fe400000006ff */
[----:B------:R-:W-:-:S07]  /*29e0*/  MOV R0, UR4 ;  /* 0x0000000400007c02 */ /* 0x000fce0008000f00 */
.L_x_46:
[----:B-1----:R1:W2:Y:S02]  /*29f0*/  SYNCS.PHASECHK.TRANS64.TRYWAIT P0, [R0+URZ+0x90], R3 ;  /* 0x00009003000075a7 */ /* 0x0022a400080011ff */
[----:B--2---:R-:W-:Y:S05]  /*2a00*/  @!P0 NANOSLEEP.SYNCS 0x989680 ;  /* 0x009896800000895d */ /* 0x004fea0003900000 */
[----:B------:R-:W2:Y:S02]  /*2a10*/  @!P0 SYNCS.PHASECHK.TRANS64 P0, [R0+URZ+0x90], R3 ;  /* 0x00009003000085a7 */ /* 0x000ea400080010ff */
[----:B--2---:R-:W-:Y:S05]  /*2a20*/  @P0 EXIT ;  /* 0x000000000000094d */ /* 0x004fea0003800000 */
[----:B------:R-:W-:Y:S05]  /*2a30*/  BRA `(.L_x_46) ;  /* 0xfffffffc00ec7947 */ /* 0x000fea000383ffff */
.L_x_39:
[----:B------:R-:W-:-:S09]  /*2a40*/  UISETP.NE.AND UP1, UPT, UR8, URZ, UPT ;  /* 0x000000ff0800728c */ /* 0x000fd2000bf25270 */
[----:B------:R-:W-:Y:S05]  /*2a50*/  BRA.U UP1, `(.L_x_47) ;  /* 0x0000000d01687547 */ /* 0x000fea000b800000 */
[----:B------:R-:W-:Y:S01]  /*2a60*/  UMOV UR4, 0x40 ;  /* 0x0000004000047882 */ /* 0x000fe20000000000 */
[----:B------:R-:W-:Y:S01]  /*2a70*/  NOP ;  /* 0x0000000000007918 */ /* 0x000fe20000000000 */
[----:B------:R-:W-:Y:S01]  /*2a80*/  ULEA UR4, UR37, UR4, 0x18 ;  /* 0x0000000425047291 */ /* 0x000fe2000f8ec0ff */
[----:B------:R-:W-:Y:S02]  /*2a90*/  UMOV UR5, 0x400 ;  /* 0x0000040000057882 */ /* 0x000fe40000000000 */
[----:B------:R-:W-:-:S06]  /*2aa0*/  ULEA UR37, UR37, UR5, 0x18 ;  /* 0x0000000525257291 */ /* 0x000fcc000f8ec0ff */
[----:B------:R-:W1:Y:S02]  /*2ab0*/  LDS.U8 R0, [UR4+0x1c] ;  /* 0x00001c04ff007984 */ /* 0x000e640008000000 */
[----:B-1----:R-:W-:-:S13]  /*2ac0*/  ISETP.NE.AND P0, PT, R0, RZ, PT ;  /* 0x000000ff0000720c */ /* 0x002fda0003f05270 */
[----:B------:R-:W-:Y:S05]  /*2ad0*/  @P0 BRA `(.L_x_48) ;  /* 0x0000000000580947 */ /* 0x000fea0003800000 */
[----:B------:R-:W-:-:S13]  /*2ae0*/  ELECT P0, URZ, PT ;  /* 0x0000000000ff782f */ /* 0x000fda0003800000 */
[----:B------:R-:W-:Y:S05]  /*2af0*/  @!P0 BRA `(.L_x_49) ;  /* 0x0000000000608947 */ /* 0x000fea0003800000 */
[----:B------:R-:W-:Y:S01]  /*2b00*/  UMOV UR5, 0x10 ;  /* 0x0000001000057882 */ /* 0x000fe20000000000 */
[----:B------:R-:W-:Y:S01]  /*2b10*/  HFMA2 R0, -RZ, RZ, 0, 5.9604644775390625e-08 ;  /* 0x00000001ff007431 */ /* 0x000fe200000001ff */
[----:B------:R-:W-:-:S03]  /*2b20*/  MOV R2, 0xffff ;  /* 0x0000ffff00027802 */ /* 0x000fc60000000f00 */
[----:B------:R-:W-:Y:S04]  /*2b30*/  DEPBAR.LE SB1, 0x36 ;  /* 0x00009d800000791a */ /* 0x000fe80000000000 */
[----:B------:R-:W1:Y:S02]  /*2b40*/  UTCATOMSWS.FIND_AND_SET.ALIGN UP0, UR5, UR5 ;  /* 0x00000005000575e3 */ /* 0x000e640008000800 */
[----:B-1----:R-:W-:Y:S01]  /*2b50*/  MOV R3, UR5 ;  /* 0x0000000500037c02 */ /* 0x002fe20008000f00 */
[----:B------:R-:W-:Y:S06]  /*2b60*/  BRA.U UP0, `(.L_x_50) ;  /* 0x0000000100187547 */ /* 0x000fec000b800000 */
.L_x_51:
[----:B------:R-:W-:Y:S05]  /*2b70*/  NANOSLEEP 0x64 ;  /* 0x000000640000795d */ /* 0x000fea0003800000 */
[----:B------:R-:W-:-:S05]  /*2b80*/  UMOV UR5, 0x10 ;  /* 0x0000001000057882 */ /* 0x000fca0000000000 */
[----:B------:R-:W-:Y:S04]  /*2b90*/  DEPBAR.LE SB1, 0x36 ;  /* 0x00009d800000791a */ /* 0x000fe80000000000 */
[----:B------:R-:W1:Y:S02]  /*2ba0*/  UTCATOMSWS.FIND_AND_SET.ALIGN UP0, UR5, UR5 ;  /* 0x00000005000575e3 */ /* 0x000e640008000800 */
[----:B-1----:R-:W-:Y:S01]  /*2bb0*/  MOV R3, UR5 ;  /* 0x0000000500037c02 */ /* 0x002fe20008000f00 */
[----:B------:R-:W-:Y:S05]  /*2bc0*/  BRA.U !UP0, `(.L_x_51) ;  /* 0xfffffffd08e87547 */ /* 0x000fea000b83ffff */
.L_x_50:
[-C--:B------:R-:W-:Y:S02]  /*2bd0*/  SHF.L.U32 R2, R2, R3.reuse, RZ ;  /* 0x0000000302027219 */ /* 0x080fe400000006ff */
[----:B------:R-:W-:Y:S01]  /*2be0*/  SHF.L.U32 R0, R0, R3, RZ ;  /* 0x0000000300007219 */ /* 0x000fe200000006ff */
[----:B------:R-:W-:Y:S02]  /*2bf0*/  IMAD.SHL.U32 R3, R3, 0x20, RZ ;  /* 0x0000002003037824 */ /* 0x000fe400078e00ff */
[----:B------:R1:W-:Y:S04]  /*2c00*/  ATOMS.OR RZ, [UR4+0x14], R2 ;  /* 0x00001402ffff798c */ /* 0x0003e8000b000004 */
[----:B------:R1:W-:Y:S04]  /*2c10*/  ATOMS.OR RZ, [UR4+0x18], R0 ;  /* 0x00001800ffff798c */ /* 0x0003e8000b000004 */
[----:B------:R1:W-:Y:S01]  /*2c20*/  STS [UR37+0x110], R3 ;  /* 0x00011003ff007988 */ /* 0x0003e20008000825 */
[----:B------:R-:W-:Y:S05]  /*2c30*/  BRA `(.L_x_49) ;  /* 0x0000000000107947 */ /* 0x000fea0003800000 */
.L_x_48:
[----:B------:R-:W-:Y:S02]  /*2c40*/  MOV R0, 0xffffffff ;  /* 0xffffffff00007802 */ /* 0x000fe40000000f00 */
[----:B------:R-:W-:-:S03]  /*2c50*/  MOV R2, 0x2c80 ;  /* 0x00002c8000027802 */ /* 0x000fc60000000f00 */
[----:B------:R1:W-:Y:S04]  /*2c60*/  STS [UR37+0x110], R0 ;  /* 0x00011000ff007988 */ /* 0x0003e80008000825 */
[----:B-1-3-5:R-:W-:Y:S05]  /*2c70*/  CALL.REL.NOINC `($__internal_1_$__cuda_sm10x_tcgen05_guardrail_trap_phase_invalid_during_alloc) ;  /* 0x0000008c00807944 */ /* 0x02afea0003c00000 */
.L_x_49:
[----:B------:R-:W-:Y:S05]  /*2c80*/  WARPSYNC.ALL ;  /* 0x0000000000007948 */ /* 0x000fea0003800000 */
[----:B------:R-:W2:Y:S01]  /*2c90*/  S2UR UR5, SR_CgaCtaId ;  /* 0x00000000000579c3 */ /* 0x000ea20000008800 */
[----:B------:R-:W-:Y:S01]  /*2ca0*/  UMOV UR4, 0x400 ;  /* 0x0000040000047882 */ /* 0x000fe20000000000 */
[----:B------:R-:W-:-:S06]  /*2cb0*/  NOP ;  /* 0x0000000000007918 */ /* 0x000fcc0000000000 */
[----:B------:R-:W-:Y:S06]  /*2cc0*/  BAR.ARV 0x6, 0xa0 ;  /* 0x0182800000007b1d */ /* 0x000fec0000002000 */
[----:B------:R-:W4:Y:S01]  /*2cd0*/  LDCU UR7, c[0x0][0x38c] ;  /* 0x00007180ff0777ac */ /* 0x000f220008000800 */
[----:B------:R-:W-:Y:S01]  /*2ce0*/  IMAD.MOV.U32 R11, RZ, RZ, 0x1 ;  /* 0x00000001ff0b7424 */ /* 0x000fe200078e00ff */
[----:B------:R-:W-:Y:S01]  /*2cf0*/  CS2R R8, SRZ ;  /* 0x0000000000087805 */ /* 0x000fe2000001ff00 */
[----:B------:R-:W-:Y:S01]  /*2d00*/  IMAD.MOV.U32 R10, RZ, RZ, RZ ;  /* 0x000000ffff0a7224 */ /* 0x000fe200078e00ff */
[----:B------:R-:W3:Y:S01]  /*2d10*/  LDCU UR6, c[0x0][0x38c] ;  /* 0x00007180ff0677ac */ /* 0x000ee20008000800 */
[----:B------:R-:W-:Y:S01]  /*2d20*/  UMOV UR14, URZ ;  /* 0x000000ff000e7c82 */ /* 0x000fe20008000000 */
[----:B------:R-:W-:Y:S01]  /*2d30*/  UMOV UR13, URZ ;  /* 0x000000ff000d7c82 */ /* 0x000fe20008000000 */
[----:B--2---:R-:W-:Y:S01]  /*2d40*/  ULEA UR5, UR5, UR4, 0x18 ;  /* 0x0000000405057291 */ /* 0x004fe2000f8ec0ff */
[----:B------:R-:W-:Y:S01]  /*2d50*/  UMOV UR24, 0x0 ;  /* 0x0000000000187882 */ /* 0x000fe20000000000 */
[----:B------:R-:W-:-:S02]  /*2d60*/  UMOV UR25, 0x8418090 ;  /* 0x0841809000197882 */ /* 0x000fc40000000000 */
[----:B------:R-:W-:Y:S02]  /*2d70*/  UIADD3 UR10, UPT, UPT, UR5, 0x18400, URZ ;  /* 0x00018400050a7890 */ /* 0x000fe4000fffe0ff */
[----:B------:R-:W-:Y:S02]  /*2d80*/  UIADD3 UR15, UPT, UPT, UR5, 0xc400, URZ ;  /* 0x0000c400050f7890 */ /* 0x000fe4000fffe0ff */
[----:B----4-:R-:W-:Y:S01]  /*2d90*/  UIADD3 UR7, UPT, UPT, UR7, 0x7f, URZ ;  /* 0x0000007f07077890 */ /* 0x010fe2000fffe0ff */
[----:B-1----:R-:W1:Y:S01]  /*2da0*/  LDS R0, [UR5+0x110] ;  /* 0x00011005ff007984 */ /* 0x002e620008000800 */
[----:B------:R-:W-:Y:S02]  /*2db0*/  USHF.R.U32.HI UR10, URZ, 0x4, UR10 ;  /* 0x00000004ff0a7899 */ /* 0x000fe4000801160a */
[----:B------:R-:W-:Y:S02]  /*2dc0*/  USHF.R.S32.HI UR4, URZ, 0x1f, UR7 ;  /* 0x0000001fff047899 */ /* 0x000fe40008011407 */
[----:B------:R-:W-:-:S02]  /*2dd0*/  USHF.R.U32.HI UR15, URZ, 0x4, UR15 ;  /* 0x00000004ff0f7899 */ /* 0x000fc4000801160f */
[----:B------:R-:W-:Y:S02]  /*2de0*/  ULEA.HI UR4, UR4, UR7, URZ, 0x7 ;  /* 0x0000000704047291 */ /* 0x000fe4000f8f38ff */
[----:B------:R-:W-:Y:S02]  /*2df0*/  ULOP3.LUT UR10, UR10, 0x3fff, URZ, 0xc0, !UPT ;  /* 0x00003fff0a0a7892 */ /* 0x000fe4000f8ec0ff */
[----:B------:R-:W-:Y:S01]  /*2e00*/  USHF.R.S32.HI UR4, URZ, 0x7, UR4 ;  /* 0x00000007ff047899 */ /* 0x000fe20008011404 */
[----:B------:R-:W-:Y:S01]  /*2e10*/  UMOV UR22, 0x0 ;  /* 0x0000000000167882 */ /* 0x000fe20000000000 */
[----:B------:R-:W-:Y:S02]  /*2e20*/  UMOV UR23, 0x8418090 ;  /* 0x0841809000177882 */ /* 0x000fe40000000000 */
[----:B------:R-:W-:Y:S02]  /*2e30*/  UISETP.LT.AND UP0, UPT, UR4, 0x1, UPT ;  /* 0x000000010400788c */ /* 0x000fe4000bf01270 */
[----:B------:R-:W-:-:S02]  /*2e40*/  ULOP3.LUT UR15, UR15, 0x3fff, URZ, 0xc0, !UPT ;  /* 0x00003fff0f0f7892 */ /* 0x000fc4000f8ec0ff */
[----:B------:R-:W-:Y:S02]  /*2e50*/  USEL UR9, UR4, 0x1, !UP0 ;  /* 0x0000000104097887 */ /* 0x000fe4000c000000 */
[----:B------:R-:W-:Y:S02]  /*2e60*/  ULOP3.LUT UR10, UR10, 0x4000000, URZ, 0xfc, !UPT ;  /* 0x040000000a0a7892 */ /* 0x000fe4000f8efcff */
[----:B------:R-:W-:Y:S02]  /*2e70*/  UIADD3 UR9, UPT, UPT, -UR9, URZ, URZ ;  /* 0x000000ff09097290 */ /* 0x000fe4000fffe1ff */
[----:B---3--:R-:W-:Y:S01]  /*2e80*/  UISETP.GE.AND UP3, UPT, UR6, 0x1, UPT ;  /* 0x000000010600788c */ /* 0x008fe2000bf66270 */
[----:B------:R-:W-:Y:S01]  /*2e90*/  UMOV UR20, 0x0 ;  /* 0x0000000000147882 */ /* 0x000fe20000000000 */
[----:B------:R-:W-:Y:S01]  /*2ea0*/  UMOV UR21, 0x8418090 ;  /* 0x0841809000157882 */ /* 0x000fe20000000000 */
[----:B------:R-:W-:Y:S01]  /*2eb0*/  UMOV UR18, 0x0 ;  /* 0x0000000000127882 */ /* 0x000fe20000000000 */
[----:B------:R-:W-:Y:S01]  /*2ec0*/  UMOV UR19, 0x8418090 ;  /* 0x0841809000137882 */ /* 0x000fe20000000000 */
[----:B-1----:R-:W-:-:S15]  /*2ed0*/  R2UR UR16, R0 ;  /* 0x00000000001072ca */ /* 0x002fde00000e0000 */
.L_x_58:
[----:B------:R-:W-:Y:S02]  /*2ee0*/  LEA R0, R10, UR5, 0x3 ;  /* 0x000000050a007c11 */ /* 0x000fe4000f8e18ff */
[----:B------:R-:W-:Y:S02]  /*2ef0*/  SHF.L.U32 R5, R9, 0x1f, RZ ;  /* 0x0000001f09057819 */ /* 0x000fe400000006ff */
[----:B------:R-:W-:Y:S01]  /*2f00*/  PLOP3.LUT P0, PT, PT, PT, UP3, 0x80, 0x8 ;  /* 0x000000000008781c */ /* 0x000fe20003f0f038 */
[----:B------:R-:W-:Y:S01]  /*2f10*/  VIADD R3, R0, 0x90 ;  /* 0x0000009000037836 */ /* 0x000fe20000000000 */
[----:B-1----:R-:W1:Y:S02]  /*2f20*/  SYNCS.PHASECHK.TRANS64.TRYWAIT P1, [R0+URZ+0x80], R5 ;  /* 0x00008005000075a7 */ /* 0x002e6400080211ff */
[----:B-1-3--:R-:W-:Y:S09]  /*2f30*/  @!P1 BRA `(.L_x_52) ;  /* 0x0000008400049947 */ /* 0x00aff20003800000 */
.L_x_138:
[----:B------:R-:W-:Y:S01]  /*2f40*/  LEA R4, R10, UR5, 0x4 ;  /* 0x000000050a047c11 */ /* 0x000fe2000f8e20ff */
[----:B------:R-:W-:Y:S01]  /*2f50*/  @UP3 ULEA UR6, UR13, UR5, 0x3 ;  /* 0x000000050d063291 */ /* 0x000fe2000f8e18ff */
[----:B------:R-:W-:Y:S01]  /*2f60*/  PLOP3.LUT P2, PT, PT, PT, PT, 0x80, 0x8 ;  /* 0x000000000008781c */ /* 0x000fe20003f4f070 */
[----:B------:R-:W-:Y:S01]  /*2f70*/  ULEA UR7, UR14, UR5, 0x3 ;  /* 0x000000050e077291 */ /* 0x000fe2000f8e18ff */
[----:B------:R-:W-:Y:S01]  /*2f80*/  PRMT R3, RZ, 0x654, R3 ;  /* 0x00000654ff037816 */ /* 0x000fe20000000003 */
[----:B------:R-:W-:Y:S01]  /*2f90*/  ULEA UR8, UR14, UR16, 0x8 ;  /* 0x000000100e087291 */ /* 0x000fe2000f8e40ff */
[----:B-1----:R-:W1:Y:S01]  /*2fa0*/  LDS.128 R4, [R4+0xf0] ;  /* 0x0000f00004047984 */ /* 0x002e620000000c00 */
[----:B------:R-:W-:Y:S02]  /*2fb0*/  @P0 SHF.L.U32 R2, R8, 0x1f, RZ ;  /* 0x0000001f08020819 */ /* 0x000fe400000006ff */
[----:B------:R-:W-:Y:S01]  /*2fc0*/  SHF.L.U32 R0, R11, 0x1f, RZ ;  /* 0x0000001f0b007819 */ /* 0x000fe200000006ff */
[----:B------:R-:W-:Y:S01]  /*2fd0*/  @!PT LDS RZ, [RZ] ;  /* 0x00000000fffff984 */ /* 0x000fe20000000800 */
[----:B------:R-:W-:Y:S01]  /*2fe0*/  @!PT LDS RZ, [RZ] ;  /* 0x00000000fffff984 */ /* 0x000fe20000000800 */
[----:B------:R-:W-:Y:S01]  /*2ff0*/  @!PT LDS RZ, [RZ] ;  /* 0x00000000fffff984 */ /* 0x000fe20000000800 */
[----:B------:R-:W-:Y:S01]  /*3000*/  @!PT LDS RZ, [RZ] ;  /* 0x00000000fffff984 */ /* 0x000fe20000000800 */
[----:B------:R2:W-:Y:S06]  /*3010*/  MEMBAR.ALL.CTA ;  /* 0x0000000000007992 */ /* 0x0005ec0000008000 */
[----:B--2---:R-:W2:Y:S02]  /*3020*/  FENCE.VIEW.ASYNC.S ;  /* 0x00000000000073c6 */ /* 0x004ea40000000000 */
[----:B--2---:R2:W-:Y:S01]  /*3030*/  SYNCS.ARRIVE.TRANS64.RED.A1T0 RZ, [R3+URZ], RZ ;  /* 0x000000ff03ff79a7 */ /* 0x0045e200081004ff */
[----:B------:R2:W3:Y:S01]  /*3040*/  @P0 SYNCS.PHASECHK.TRANS64.TRYWAIT P2, [UR6], R2 ;  /* 0x00000002ff0005a7 */ /* 0x0004e20008041106 */
[----:B-1----:R-:W-:Y:S01]  /*3050*/  LOP3.LUT P1, RZ, R6, 0x1, RZ, 0xc0, !PT ;  /* 0x0000000106ff7812 */ /* 0x002fe2000782c0ff */
[----:B------:R-:W1:Y:S02]  /*3060*/  SYNCS.PHASECHK.TRANS64.TRYWAIT P0, [UR7+0xb0], R0 ;  /* 0x0000b000ff0075a7 */ /* 0x000e640008001107 */
[----:B-123--:R-:W-:Y:S10]  /*3070*/  @!P0 BRA `(.L_x_53) ;  /* 0x0000008000c88947 */ /* 0x00eff40003800000 */
.L_x_140:
[----:B------:R-:W-:Y:S01]  /*3080*/  IADD3 R10, PT, PT, R10, 0x1, RZ ;  /* 0x000000010a0a7810 */ /* 0x000fe20007ffe0ff */
[----:B------:R-:W-:Y:S06]  /*3090*/  BRA.U !UP3, `(.L_x_54) ;  /* 0x000000010bc07547 */ /* 0x000fec000b800000 */
[----:B------:R-:W-:Y:S01]  /*30a0*/  UPLOP3.LUT UP4, UPT, UPT, UPT, UPT, 0x40, 0x4 ;  /* 0x000000000004789c */ /* 0x000fe20003f8e870 */
[----:B------:R-:W-:Y:S01]  /*30b0*/  UMOV UR12, UR9 ;  /* 0x00000009000c7c82 */ /* 0x000fe20008000000 */
[----:B------:R-:W-:Y:S01]  /*30c0*/  UMOV UR11, UR4 ;  /* 0x00000004000b7c82 */ /* 0x000fe20008000000 */
[----:B------:R-:W-:-:S08]  /*30d0*/  UMOV UR17, UR13 ;  /* 0x0000000d00117c82 */ /* 0x000fd00008000000 */
.L_x_57:
[----:B------:R-:W-:Y:S02]  /*30e0*/  UIADD3 UR12, UPT, UPT, UR12, 0x1, URZ ;  /* 0x000000010c0c7890 */ /* 0x000fe4000fffe0ff */
[----:B--2---:R-:W-:Y:S02]  /*30f0*/  ULEA UR6, UR17, UR5, 0x3 ;  /* 0x0000000511067291 */ /* 0x004fe4000f8e18ff */
[----:B------:R-:W-:Y:S01]  /*3100*/  UISETP.NE.AND UP0, UPT, UR12, URZ, UPT ;  /* 0x000000ff0c00728c */ /* 0x000fe2000bf05270 */
[----:B---3--:R-:W-:Y:S10]  /*3110*/  @P2 BRA `(.L_x_55) ;  /* 0x00000000000c2947 */ /* 0x008ff40003800000 */
[----:B-1----:R-:W-:Y:S04]  /*3120*/  SHF.L.U32 R3, R8, 0x1f, RZ ;  /* 0x0000001f08037819 */ /* 0x002fe800000006ff */
[----:B------:R-:W1:Y:S02]  /*3130*/  SYNCS.PHASECHK.TRANS64.TRYWAIT P0, [UR6], R3 ;  /* 0x00000003ff0075a7 */ /* 0x000e640008001106 */
[----:B-1----:R-:W-:Y:S05]  /*3140*/  @!P0 BRA `(.L_x_56) ;  /* 0x0000008000ac8947 */ /* 0x002fea0003800000 */
.L_x_55:
[----:B------:R-:W-:Y:S01]  /*3150*/  UISETP.NE.AND UP1, UPT, UR11, 0x1, UPT ;  /* 0x000000010b00788c */ /* 0x000fe2000bf25270 */
[----:B------:R-:W-:Y:S01]  /*3160*/  PLOP3.LUT P2, PT, PT, PT, PT, 0x80, 0x8 ;  /* 0x000000000008781c */ /* 0x000fe20003f4f070 */
[----:B------:R-:W-:Y:S02]  /*3170*/  UIADD3 UR13, UPT, UPT, UR17, 0x1, URZ ;  /* 0x00000001110d7890 */ /* 0x000fe4000fffe0ff */
[----:B------:R-:W-:Y:S02]  /*3180*/  ULEA UR28, UR17, UR15, 0xa ;  /* 0x0000000f111c7291 */ /* 0x000fe4000f8e50ff */
[----:B------:R-:W-:Y:S01]  /*3190*/  UISETP.NE.AND UP2, UPT, UR13, 0x3, UPT ;  /* 0x000000030d00788c */ /* 0x000fe2000bf45270 */
[----:B------:R-:W-:Y:S01]  /*31a0*/  PLOP3.LUT P0, PT, PT, PT, UP1, 0x80, 0x8 ;  /* 0x000000000008781c */ /* 0x000fe20003f0f018 */
[----:B------:R-:W-:Y:S02]  /*31b0*/  UIADD3 UR40, UPT, UPT, UR28, 0x100, URZ ;  /* 0x000001001c287890 */ /* 0x000fe4000fffe0ff */
[----:B------:R-:W-:Y:S02]  /*31c0*/  USEL UR27, URZ, 0x1, UP2 ;  /* 0x00000001ff1b7887 */ /* 0x000fe40009000000 */
[----:B------:R-:W-:Y:S02]  /*31d0*/  USEL UR13, UR13, URZ, UP2 ;  /* 0x000000ff0d0d7287 */ /* 0x000fe40009000000 */
[----:B------:R-:W-:Y:S02]  /*31e0*/  UIADD3 UR36, UPT, UPT, UR28, 0x200, URZ ;  /* 0x000002001c247890 */ /* 0x000fe4000fffe0ff */
[----:B------:R-:W-:Y:S01]  /*31f0*/  @UP1 ULEA UR26, UR13, UR5, 0x3 ;  /* 0x000000050d1a1291 */ /* 0x000fe2000f8e18ff */
[----:B------:R-:W-:Y:S01]  /*3200*/  LOP3.LUT R8, R8, UR27, RZ, 0x3c, !PT ;  /* 0x0000001b08087c12 */ /* 0x000fe2000f8e3cff */
[----:B------:R-:W-:Y:S02]  /*3210*/  UIADD3 UR32, UPT, UPT, UR28, 0x300, URZ ;  /* 0x000003001c207890 */ /* 0x000fe4000fffe0ff */
[----:B------:R-:W-:Y:S01]  /*3220*/  UIADD3 UR6, UPT, UPT, UR6, 0x18, URZ ;  /* 0x0000001806067890 */ /* 0x000fe2000fffe0ff */
[----:B-1----:R-:W-:Y:S01]  /*3230*/  @P0 SHF.L.U32 R0, R8, 0x1f, RZ ;  /* 0x0000001f08000819 */ /* 0x002fe200000006ff */
[----:B------:R-:W-:Y:S01]  /*3240*/  UIADD3 UR11, UPT, UPT, UR11, -0x1, URZ ;  /* 0xffffffff0b0b7890 */ /* 0x000fe2000fffe0ff */
[----:B------:R-:W-:Y:S02]  /*3250*/  UMOV UR29, 0x40004040 ;  /* 0x40004040001d7882 */ /* 0x000fe40000000000 */
[----:B------:R2:W3:Y:S01]  /*3260*/  @P0 SYNCS.PHASECHK.TRANS64.TRYWAIT P2, [UR26], R0 ;  /* 0x00000000ff0005a7 */ /* 0x0004e2000804111a */
[----:B------:R-:W-:Y:S01]  /*3270*/  ULEA UR26, UR17, UR10, 0xb ;  /* 0x0000000a111a7291 */ /* 0x000fe2000f8e58ff */
[----:B------:R-:W-:Y:S01]  /*3280*/  UMOV UR27, 0x40004040 ;  /* 0x40004040001b7882 */ /* 0x000fe20000000000 */
[----:B------:R-:W-:Y:S02]  /*3290*/  UMOV UR41, 0x40004040 ;  /* 0x4000404000297882 */ /* 0x000fe40000000000 */
[----:B------:R-:W-:Y:S02]  /*32a0*/  UIADD3 UR38, UPT, UPT, UR26, 0x100, URZ ;  /* 0x000001001a267890 */ /* 0x000fe4000fffe0ff */
[----:B------:R-:W-:Y:S02]  /*32b0*/  UIADD3 UR34, UPT, UPT, UR26, 0x200, URZ ;  /* 0x000002001a227890 */ /* 0x000fe4000fffe0ff */
[----:B------:R-:W-:Y:S01]  /*32c0*/  UIADD3 UR30, UPT, UPT, UR26, 0x300, URZ ;  /* 0x000003001a1e7890 */ /* 0x000fe2000fffe0ff */
[----:B------:R2:W-:Y:S01]  /*32d0*/  UTCQMMA gdesc[UR28], gdesc[UR26], tmem[UR8], tmem[UR24], idesc[UR25], UP4 ;  /* 0x00ff181a1c0075ea */ /* 0x0005e2000a000308 */
[----:B------:R-:W-:Y:S01]  /*32e0*/  UPLOP3.LUT UP4, UPT, UPT, UPT, UPT, 0x80, 0x8 ;  /* 0x000000000008789c */ /* 0x000fe20003f8f070 */
[----:B------:R-:W-:Y:S01]  /*32f0*/  UMOV UR39, 0x40004040 ;  /* 0x4000404000277882 */ /* 0x000fe20000000000 */
[----:B------:R-:W-:Y:S01]  /*3300*/  UMOV UR37, 0x40004040 ;  /* 0x4000404000257882 */ /* 0x000fe20000000000 */
[----:B------:R2:W-:Y:S01]  /*3310*/  UTCQMMA gdesc[UR40], gdesc[UR38], tmem[UR8], tmem[UR22], idesc[UR23], UPT ;  /* 0x00ff1626280075ea */ /* 0x0005e2000b800308 */
[----:B------:R-:W-:Y:S01]  /*3320*/  UMOV UR35, 0x40004040 ;  /* 0x4000404000237882 */ /* 0x000fe20000000000 */
[----:B------:R-:W-:Y:S01]  /*3330*/  UMOV UR33, 0x40004040 ;  /* 0x4000404000217882 */ /* 0x000fe20000000000 */
[----:B------:R-:W-:Y:S01]  /*3340*/  UMOV UR31, 0x40004040 ;  /* 0x40004040001f7882 */ /* 0x000fe20000000000 */
[----:B------:R2:W-:Y:S01]  /*3350*/  UTCQMMA gdesc[UR36], gdesc[UR34], tmem[UR8], tmem[UR20], idesc[UR21], UPT ;  /* 0x00ff1422240075ea */ /* 0x0005e2000b800308 */
[----:B------:R2:W-:Y:S01]  /*3360*/  UTCQMMA gdesc[UR32], gdesc[UR30], tmem[UR8], tmem[UR18], idesc[UR19], UPT ;  /* 0x00ff121e200075ea */ /* 0x0005e2000b800308 */
[----:B------:R2:W-:Y:S01]  /*3370*/  UTCBAR [UR6], URZ ;  /* 0x000000ff060073e9 */ /* 0x0005e200080000ff */
[----:B------:R-:W-:Y:S01]  /*3380*/  UMOV UR17, UR13 ;  /* 0x0000000d00117c82 */ /* 0x000fe20008000000 */
[----:B------:R-:W-:Y:S05]  /*3390*/  BRA.U UP0, `(.L_x_57) ;  /* 0xfffffffd00507547 */ /* 0x000fea000b83ffff */
.L_x_54:
[----:B------:R-:W-:Y:S01]  /*33a0*/  UIADD3 UR14, UPT, UPT, UR14, 0x1, URZ ;  /* 0x000000010e0e7890 */ /* 0x000fe2000fffe0ff */
[C---:B------:R-:W-:Y:S01]  /*33b0*/  ISETP.NE.AND P0, PT, R10.reuse, 0x2, PT ;  /* 0x000000020a00780c */ /* 0x040fe20003f05270 */
[----:B------:R-:W-:Y:S02]  /*33c0*/  UIADD3 UR7, UPT, UPT, UR7, 0xa0, URZ ;  /* 0x000000a007077890 */ /* 0x000fe4000fffe0ff */
[----:B------:R-:W-:Y:S01]  /*33d0*/  UISETP.NE.AND UP0, UPT, UR14, 0x2, UPT ;  /* 0x000000020e00788c */ /* 0x000fe2000bf05270 */
[----:B-12---:R-:W-:Y:S02]  /*33e0*/  SEL R0, RZ, 0x1, P0 ;  /* 0x00000001ff007807 */ /* 0x006fe40000000000 */
[----:B------:R-:W-:Y:S01]  /*33f0*/  SEL R10, R10, RZ, P0 ;  /* 0x000000ff0a0a7207 */ /* 0x000fe20000000000 */
[----:B------:R-:W-:Y:S01]  /*3400*/  USEL UR6, URZ, 0x1, UP0 ;  /* 0x00000001ff067887 */ /* 0x000fe20008000000 */
[----:B------:R-:W-:Y:S01]  /*3410*/  LOP3.LUT R9, R9, R0, RZ, 0x3c, !PT ;  /* 0x0000000009097212 */ /* 0x000fe200078e3cff */
[----:B------:R-:W-:Y:S01]  /*3420*/  USEL UR14, UR14, URZ, UP0 ;  /* 0x000000ff0e0e7287 */ /* 0x000fe20008000000 */
[----:B------:R1:W-:Y:S03]  /*3430*/  UTCBAR [UR7], URZ ;  /* 0x000000ff070073e9 */ /* 0x0003e600080000ff */
[----:B------:R-:W-:Y:S01]  /*3440*/  LOP3.LUT R11, R11, UR6, RZ, 0x3c, !PT ;  /* 0x000000060b0b7c12 */ /* 0x000fe2000f8e3cff */
[----:B------:R-:W-:Y:S07]  /*3450*/  @P1 BRA `(.L_x_58) ;  /* 0xfffffff800a01947 */ /* 0x000fee000383ffff */
[----:B------:R-:W2:Y:S01]  /*3460*/  S2UR UR4, SR_CgaCtaId ;  /* 0x00000000000479c3 */ /* 0x000ea20000008800 */
[----:B------:R-:W-:Y:S01]  /*3470*/  ELECT P0, URZ, PT ;  /* 0x0000000000ff782f */ /* 0x000fe20003800000 */
[----:B------:R-:W-:Y:S01]  /*3480*/  IMAD.MOV.U32 R0, RZ, RZ, 0x1 ;  /* 0x00000001ff007424 */ /* 0x000fe200078e00ff */
[----:B------:R-:W-:Y:S01]  /*3490*/  UIADD3 UR5, UPT, UPT, UR5, 0xb0, URZ ;  /* 0x000000b005057890 */ /* 0x000fe2000fffe0ff */
[----:B------:R-:W-:Y:S01]  /*34a0*/  SHF.L.U32 R3, R11, 0x1f, RZ ;  /* 0x0000001f0b037819 */ /* 0x000fe200000006ff */
[----:B------:R-:W-:-:S03]  /*34b0*/  UMOV UR6, 0x40 ;  /* 0x0000004000067882 */ /* 0x000fc60000000000 */
[----:B------:R-:W-:Y:S01]  /*34c0*/  UVIRTCOUNT.DEALLOC.SMPOOL 0x80 ;  /* 0x000000800000784c */ /* 0x000fe20000000000 */
[----:B--2---:R-:W-:Y:S02]  /*34d0*/  ULEA UR4, UR4, UR6, 0x18 ;  /* 0x0000000604047291 */ /* 0x004fe4000f8ec0ff */
[----:B------:R-:W-:-:S07]  /*34e0*/  ULEA UR6, UR14, UR5, 0x3 ;  /* 0x000000050e067291 */ /* 0x000fce000f8e18ff */
[----:B------:R2:W-:Y:S02]  /*34f0*/  @P0 STS.U8 [UR4+0x1c], R0 ;  /* 0x00001c00ff000988 */ /* 0x0005e40008000004 */
[----:B------:R-:W4:Y:S02]  /*3500*/  SYNCS.PHASECHK.TRANS64.TRYWAIT P0, [UR6], R3 ;  /* 0x00000003ff0075a7 */ /* 0x000f240008001106 */
[----:B--2-4-:R-:W-:Y:S05]  /*3510*/  @!P0 BRA `(.L_x_59) ;  /* 0x0000007c00d08947 */ /* 0x014fea0003800000 */
.L_x_143:
[----:B-1----:R-:W-:-:S04]  /*3520*/  UIADD3 UR7, UPT, UPT, UR14, 0x1, URZ ;  /* 0x000000010e077890 */ /* 0x002fc8000fffe0ff */
[----:B------:R-:W-:-:S04]  /*3530*/  UISETP.NE.AND UP0, UPT, UR7, 0x2, UPT ;  /* 0x000000020700788c */ /* 0x000fc8000bf05270 */
[----:B------:R-:W-:Y:S02]  /*3540*/  USEL UR6, URZ, 0x1, UP0 ;  /* 0x00000001ff067887 */ /* 0x000fe40008000000 */
[----:B------:R-:W-:-:S04]  /*3550*/  USEL UR7, UR7, URZ, UP0 ;  /* 0x000000ff07077287 */ /* 0x000fc80008000000 */
[----:B------:R-:W-:Y:S01]  /*3560*/  ULEA UR7, UR7, UR5, 0x3 ;  /* 0x0000000507077291 */ /* 0x000fe2000f8e18ff */
[----:B--2---:R-:W-:-:S04]  /*3570*/  LOP3.LUT R3, R11, UR6, RZ, 0x3c, !PT ;  /* 0x000000060b037c12 */ /* 0x004fc8000f8e3cff */
[----:B------:R-:W-:-:S04]  /*3580*/  SHF.L.U32 R3, R3, 0x1f, RZ ;  /* 0x0000001f03037819 */ /* 0x000fc800000006ff */
[----:B------:R-:W1:Y:S02]  /*3590*/  SYNCS.PHASECHK.TRANS64.TRYWAIT P0, [UR7], R3 ;  /* 0x00000003ff0075a7 */ /* 0x000e640008001107 */
[----:B-1----:R-:W-:Y:S05]  /*35a0*/  @!P0 BRA `(.L_x_60) ;  /* 0x0000007c00c48947 */ /* 0x002fea0003800000 */
.L_x_145:
[----:B------:R-:W-:Y:S01]  /*35b0*/  NOP ;  /* 0x0000000000007918 */ /* 0x000fe20000000000 */
[----:B-1----:R-:W1:Y:S01]  /*35c0*/  LDS R0, [UR4+0x14] ;  /* 0x00001404ff007984 */ /* 0x002e620008000800 */
[----:B------:R-:W-:Y:S01]  /*35d0*/  ULOP3.LUT UR6, UR16, 0xffff, URZ, 0xc0, !UPT ;  /* 0x0000ffff10067892 */ /* 0x000fe2000f8ec0ff */
[----:B------:R-:W-:Y:S01]  /*35e0*/  UMOV UR8, 0xffff ;  /* 0x0000ffff00087882 */ /* 0x000fe20000000000 */
[----:B------:R-:W-:Y:S02]  /*35f0*/  UMOV UR5, 0x1 ;  /* 0x0000000100057882 */ /* 0x000fe40000000000 */
[----:B------:R-:W-:-:S04]  /*3600*/  USHF.R.U32.HI UR6, URZ, 0x5, UR6 ;  /* 0x00000005ff067899 */ /* 0x000fc80008011606 */
[----:B------:R-:W-:Y:S02]  /*3610*/  USHF.L.U32 UR8, UR8, UR6, URZ ;  /* 0x0000000608087299 */ /* 0x000fe400080006ff */
[----:B------:R-:W-:-:S04]  /*3620*/  USHF.L.U32 UR5, UR5, UR6, URZ ;  /* 0x0000000605057299 */ /* 0x000fc800080006ff */
[----:B-1----:R-:W-:-:S04]  /*3630*/  LOP3.LUT R0, R0, UR8, RZ, 0xc0, !PT ;  /* 0x0000000800007c12 */ /* 0x002fc8000f8ec0ff */
[----:B------:R-:W-:-:S13]  /*3640*/  ISETP.NE.AND P0, PT, R0, UR8, PT ;  /* 0x0000000800007c0c */ /* 0x000fda000bf05270 */
[----:B------:R-:W-:Y:S05]  /*3650*/  @P0 BRA `(.L_x_61) ;  /* 0x0000000000580947 */ /* 0x000fea0003800000 */
[----:B------:R-:W1:Y:S02]  /*3660*/  LDS R0, [UR4+0x18] ;  /* 0x00001804ff007984 */ /* 0x000e640008000800 */
[----:B-1----:R-:W-:-:S04]  /*3670*/  LOP3.LUT R0, R0, UR5, RZ, 0xc0, !PT ;  /* 0x0000000500007c12 */ /* 0x002fc8000f8ec0ff */
[----:B------:R-:W-:-:S13]  /*3680*/  ISETP.NE.AND P0, PT, R0, UR5, PT ;  /* 0x0000000500007c0c */ /* 0x000fda000bf05270 */
[----:B------:R-:W-:Y:S05]  /*3690*/  @P0 BRA `(.L_x_62) ;  /* 0x00000000003c0947 */ /* 0x000fea0003800000 */
[----:B------:R-:W1:Y:S01]  /*36a0*/  S2R R2, SR_LANEID ;  /* 0x0000000000027919 */ /* 0x000e620000000000 */
[----:B------:R-:W-:Y:S01]  /*36b0*/  ULOP3.LUT UR8, URZ, UR8, URZ, 0x33, !UPT ;  /* 0x00000008ff087292 */ /* 0x000fe2000f8e33ff */
[----:B------:R-:W-:Y:S01]  /*36c0*/  LOP3.LUT R4, RZ, UR5, RZ, 0x33, !PT ;  /* 0x00000005ff047c12 */ /* 0x000fe2000f8e33ff */
[----:B------:R-:W-:Y:S02]  /*36d0*/  VOTEU.ANY UR7, UPT, PT ;  /* 0x0000000000077886 */ /* 0x000fe400038e0100 */
[----:B------:R-:W-:Y:S01]  /*36e0*/  UFLO.U32 UR7, UR7 ;  /* 0x00000007000772bd */ /* 0x000fe200080e0000 */
[----:B------:R-:W2:Y:S01]  /*36f0*/  REDUX UR5, R4 ;  /* 0x00000000040573c4 */ /* 0x000ea20000000000 */
[----:B------:R-:W-:-:S06]  /*3700*/  IMAD.U32 R0, RZ, RZ, UR8 ;  /* 0x00000008ff007e24 */ /* 0x000fcc000f8e00ff */
[----:B------:R4:W-:Y:S01]  /*3710*/  UTCATOMSWS.AND URZ, UR8 ;  /* 0x0000000800ff79e3 */ /* 0x0009e20008000000 */
[----:B------:R-:W3:Y:S01]  /*3720*/  REDUX UR6, R0 ;  /* 0x00000000000673c4 */ /* 0x000ee20000000000 */
[----:B-1----:R-:W-:Y:S01]  /*3730*/  ISETP.EQ.U32.AND P0, PT, R2, UR7, PT ;  /* 0x0000000702007c0c */ /* 0x002fe2000bf02070 */
[----:B--2---:R-:W-:Y:S01]  /*3740*/  IMAD.U32 R2, RZ, RZ, UR5 ;  /* 0x00000005ff027e24 */ /* 0x004fe2000f8e00ff */
[----:B---3--:R-:W-:-:S11]  /*3750*/  MOV R3, UR6 ;  /* 0x0000000600037c02 */ /* 0x008fd60008000f00 */
[----:B------:R4:W-:Y:S04]  /*3760*/  @P0 ATOMS.AND RZ, [UR4+0x14], R3 ;  /* 0x00001403ffff098c */ /* 0x0009e8000a800004 */
[----:B------:R4:W-:Y:S01]  /*3770*/  @P0 ATOMS.AND RZ, [UR4+0x18], R2 ;  /* 0x00001802ffff098c */ /* 0x0009e2000a800004 */
[----:B------:R-:W-:Y:S05]  /*3780*/  BRA `(.L_x_63) ;  /* 0x0000000000147947 */ /* 0x000fea0003800000 */
.L_x_62:
[----:B------:R-:W-:Y:S02]  /*3790*/  MOV R2, 0x37b0 ;  /* 0x000037b000027802 */ /* 0x000fe40000000f00 */
[----:B---3-5:R-:W-:Y:S05]  /*37a0*/  CALL.REL.NOINC `($__internal_0_$__cuda_sm10x_tcgen05_guardrail_trap_col_being_dealloced_not_returned_by_alloc) ;  /* 0x0000008000a87944 */ /* 0x028fea0003c00000 */
[----:B------:R-:W-:Y:S05]  /*37b0*/  BRA `(.L_x_63) ;  /* 0x0000000000087947 */ /* 0x000fea0003800000 */
.L_x_61:
[----:B------:R-:W-:Y:S02]  /*37c0*/  MOV R2, 0x37e0 ;  /* 0x000037e000027802 */ /* 0x000fe40000000f00 */
[----:B---3-5:R-:W-:Y:S05]  /*37d0*/  CALL.REL.NOINC `($__internal_2_$__cuda_sm10x_tcgen05_guardrail_trap_unallocated_columns_being_dealloced) ;  /* 0x0000008000b47944 */ /* 0x028fea0003c00000 */
.L_x_63:
[----:B------:R-:W-:Y:S01]  /*37e0*/  NOP ;  /* 0x0000000000007918 */ /* 0x000fe20000000000 */
[----:B----4-:R-:W-:Y:S05]  /*37f0*/  EXIT ;  /* 0x000000000000794d */ /* 0x010fea0003800000 */
.L_x_47:
[----:B------:R-:W-:-:S09]  /*3800*/  UISETP.NE.OR UP2, UPT, UR8, 0x3, !UP2 ;  /* 0x000000030800788c */ /* 0x000fd2000d745670 */
[----:B------:R-:W-:Y:S05]  /*3810*/  BRA.U UP2, `(.L_x_64) ;  /* 0x0000001102147547 */ /* 0x000fea000b800000 */
[----:B------:R-:W1:Y:S01]  /*3820*/  LDC R0, c[0x0][0xb30] ;  /* 0x0002cc00ff007b82 */ /* 0x000e620000000800 */
[----:B------:R-:W2:Y:S01]  /*3830*/  LDCU.64 UR8, c[0x0][0x888] ;  /* 0x00011100ff0877ac */ /* 0x000ea20008000a00 */
[----:B------:R-:W-:Y:S02]  /*3840*/  HFMA2 R29, -RZ, RZ, 0, 0 ;  /* 0x00000000ff1d7431 */ /* 0x000fe400000001ff */
[----:B------:R-:W-:Y:S01]  /*3850*/  IMAD.MOV.U32 R31, RZ, RZ, 0x1 ;  /* 0x00000001ff1f7424 */ /* 0x000fe200078e00ff */
[----:B------:R-:W-:Y:S01]  /*3860*/  MOV R23, 0x2000 ;  /* 0x0000200000177802 */ /* 0x000fe20000000f00 */
[----:B------:R-:W4:Y:S01]  /*3870*/  LDCU.64 UR4, c[0x0][0x890] ;  /* 0x00011200ff0477ac */ /* 0x000f220008000a00 */
[----:B------:R-:W-:Y:S01]  /*3880*/  IMAD.MOV.U32 R30, RZ, RZ, RZ ;  /* 0x000000ffff1e7224 */ /* 0x000fe200078e00ff */
[----:B------:R-:W3:Y:S01]  /*3890*/  LDC R19, c[0x0][0x370] ;  /* 0x0000dc00ff137b82 */ /* 0x000ee20000000800 */
[----:B------:R-:W-:Y:S01]  /*38a0*/  UMOV UR7, 0x400 ;  /* 0x0000040000077882 */ /* 0x000fe20000000000 */
[----:B------:R-:W-:-:S02]  /*38b0*/  UPLOP3.LUT UP1, UPT, UPT, UPT, UPT, 0x40, 0x4 ;  /* 0x000000000004789c */ /* 0x000fc40003f2e870 */
[----:B------:R-:W-:-:S04]  /*38c0*/  ULEA UR7, UR37, UR7, 0x18 ;  /* 0x0000000725077291 */ /* 0x000fc8000f8ec0ff */
[----:B------:R-:W3:Y:S01]  /*38d0*/  LDC R2, c[0x0][0xb0c] ;  /* 0x0002c300ff027b82 */ /* 0x000ee20000000800 */
[----:B------:R-:W-:Y:S02]  /*38e0*/  UIADD3 UR13, UPT, UPT, UR7, 0x48, URZ ;  /* 0x00000048070d7890 */ /* 0x000fe4000fffe0ff */
[----:B--2---:R-:W-:Y:S02]  /*38f0*/  UISETP.NE.U32.AND UP2, UPT, UR8, URZ, UPT ;  /* 0x000000ff0800728c */ /* 0x004fe4000bf45070 */
[----:B------:R-:W-:Y:S02]  /*3900*/  UIADD3 UR33, UPT, UPT, UR7, 0x30, URZ ;  /* 0x0000003007217890 */ /* 0x000fe4000fffe0ff */
[----:B----4-:R-:W-:Y:S01]  /*3910*/  UISETP.NE.U32.AND UP3, UPT, UR4, URZ, UPT ;  /* 0x000000ff0400728c */ /* 0x010fe2000bf65070 */
[----:B------:R-:W2:Y:S01]  /*3920*/  LDC R18, c[0x0][0xb20] ;  /* 0x0002c800ff127b82 */ /* 0x000ea20000000800 */
[----:B-1----:R-:W-:Y:S01]  /*3930*/  ISETP.NE.AND P1, PT, R0, 0x1, PT ;  /* 0x000000010000780c */ /* 0x002fe20003f25270 */
[----:B------:R-:W-:-:S02]  /*3940*/  UISETP.NE.AND.EX UP2, UPT, UR9, URZ, UPT, UP2 ;  /* 0x000000ff0900728c */ /* 0x000fc4000bf45320 */
[----:B------:R-:W-:Y:S02]  /*3950*/  UIADD3 UR25, UPT, UPT, UR7, 0x38, URZ ;  /* 0x0000003807197890 */ /* 0x000fe4000fffe0ff */
[----:B------:R-:W-:Y:S02]  /*3960*/  UIADD3 UR17, UPT, UPT, UR7, 0x40, URZ ;  /* 0x0000004007117890 */ /* 0x000fe4000fffe0ff */
[----:B------:R-:W1:Y:S01]  /*3970*/  LDC.64 R32, c[0x0][0x348] ;  /* 0x0000d200ff207b82 */ /* 0x000e620000000a00 */
[----:B------:R-:W-:Y:S02]  /*3980*/  UPRMT UR13, UR37, 0x654, UR13 ;  /* 0x00000654250d7896 */ /* 0x000fe4000800000d */
[----:B------:R-:W-:-:S05]  /*3990*/  UISETP.NE.AND.EX UP3, UPT, UR5, URZ, UPT, UP3 ;  /* 0x000000ff0500728c */ /* 0x000fca000bf65330 */
[----:B------:R-:W4:Y:S08]  /*39a0*/  LDC.64 R16, c[0x0][0xb10] ;  /* 0x0002c400ff107b82 */ /* 0x000f300000000a00 */
[----:B------:R-:W1:Y:S08]  /*39b0*/  LDC.64 R6, c[0x0][0xb18] ;  /* 0x0002c600ff067b82 */ /* 0x000e700000000a00 */
[----:B------:R-:W1:Y:S08]  /*39c0*/  LDC.64 R4, c[0x0][0xb28] ;  /* 0x0002ca00ff047b82 */ /* 0x000e700000000a00 */
[----:B--23--:R-:W1:Y:S02]  /*39d0*/  LDC R22, c[0x0][0x374] ;  /* 0x0000dd00ff167b82 */ /* 0x00ce640000000800 */
.L_x_75:
[C---:B------:R-:W-:Y:S02]  /*39e0*/  LEA R0, R30.reuse, UR7, 0x3 ;  /* 0x000000071e007c11 */ /* 0x040fe4000f8e18ff */
[----:B------:R-:W-:Y:S02]  /*39f0*/  SHF.L.U32 R3, R29, 0x1f, RZ ;  /* 0x0000001f1d037819 */ /* 0x000fe400000006ff */
[----:B------:R-:W-:Y:S02]  /*3a00*/  LEA R24, R30, UR7, 0x4 ;  /* 0x000000071e187c11 */ /* 0x000fe4000f8e20ff */
[----:B--2---:R-:W2:Y:S02]  /*3a10*/  SYNCS.PHASECHK.TRANS64.TRYWAIT P0, [R0+URZ+0x80], R3 ;  /* 0x00008003000075a7 */ /* 0x004ea400080011ff */
[----:B--2---:R-:W-:Y:S05]  /*3a20*/  @!P0 BRA `(.L_x_65) ;  /* 0x0000007800bc8947 */ /* 0x004fea0003800000 */
.L_x_146:
[----:B------:R-:W-:Y:S01]  /*3a30*/  ISETP.GE.AND P0, PT, R72, 0x1, PT ;  /* 0x000000014800780c */ /* 0x000fe20003f06270 */
[----:B------:R-:W3:Y:S01]  /*3a40*/  LDS.128 R24, [R24+0xf0] ;  /* 0x0000f00018187984 */ /* 0x000ee20000000c00 */
[----:B--2---:R-:W-:Y:S01]  /*3a50*/  VIADD R0, R0, 0x90 ;  /* 0x0000009000007836 */ /* 0x004fe20000000000 */
[----:B------:R-:W-:Y:S01]  /*3a60*/  @!PT LDS RZ, [RZ] ;  /* 0x00000000fffff984 */ /* 0x000fe20000000800 */
[----:B------:R-:W-:Y:S01]  /*3a70*/  @!PT LDS RZ, [RZ] ;  /* 0x00000000fffff984 */ /* 0x000fe20000000800 */
[----:B------:R-:W-:Y:S01]  /*3a80*/  @!PT LDS RZ, [RZ] ;  /* 0x00000000fffff984 */ /* 0x000fe20000000800 */
[----:B------:R-:W-:Y:S01]  /*3a90*/  @!PT LDS RZ, [RZ] ;  /* 0x00000000fffff984 */ /* 0x000fe20000000800 */
[----:B------:R2:W-:Y:S06]  /*3aa0*/  MEMBAR.ALL.CTA ;  /* 0x0000000000007992 */ /* 0x0005ec0000008000 */
[----:B--2---:R-:W2:Y:S01]  /*3ab0*/  FENCE.VIEW.ASYNC.S ;  /* 0x00000000000073c6 */ /* 0x004ea20000000000 */
[----:B------:R-:W-:Y:S04]  /*3ac0*/  PRMT R0, RZ, 0x654, R0 ;  /* 0x00000654ff007816 */ /* 0x000fe80000000000 */
[----:B--2---:R2:W-:Y:S01]  /*3ad0*/  SYNCS.ARRIVE.TRANS64.RED.A1T0 RZ, [R0+URZ], RZ ;  /* 0x000000ff00ff79a7 */ /* 0x0045e200081004ff */
[----:B---3--:R-:W-:Y:S11]  /*3ae0*/  LOP3.LUT P3, RZ, R26, 0x1, RZ, 0xc0, !PT ;  /* 0x000000011aff7812 */ /* 0x008ff6000786c0ff */
[----:B------:R-:W-:Y:S02]  /*3af0*/  @!UPT UIADD3 URZ, UPT, UPT, URZ, URZ, URZ ;  /* 0x000000fffffff290 */ /* 0x000fe4000fffe0ff */
[----:B------:R-:W-:Y:S02]  /*3b00*/  @P3 MOV R13, R24 ;  /* 0x00000018000d3202 */ /* 0x000fe40000000f00 */
[----:B------:R-:W-:Y:S01]  /*3b10*/  @P3 LOP3.LUT R8, R25, 0xffff, RZ, 0xc0, !PT ;  /* 0x0000ffff19083812 */ /* 0x000fe200078ec0ff */
[----:B--2---:R-:W-:Y:S06]  /*3b20*/  @!P0 BRA `(.L_x_66) ;  /* 0x0000000000a48947 */ /* 0x004fec0003800000 */
[----:B-1----:R-:W-:Y:S01]  /*3b30*/  IMAD.HI.U32 R35, R22, R7, RZ ;  /* 0x0000000716237227 */ /* 0x002fe200078e00ff */
[----:B------:R-:W-:Y:S02]  /*3b40*/  ISETP.NE.AND P0, PT, R6, 0x1, PT ;  /* 0x000000010600780c */ /* 0x000fe40003f05270 */
[----:B------:R-:W-:Y:S01]  /*3b50*/  ISETP.NE.AND P2, PT, R72, 0x1, PT ;  /* 0x000000014800780c */ /* 0x000fe20003f45270 */
[----:B----4-:R-:W-:Y:S01]  /*3b60*/  IMAD.HI.U32 R34, R19, R16, RZ ;  /* 0x0000001013227227 */ /* 0x010fe200078e00ff */
[----:B------:R-:W-:Y:S02]  /*3b70*/  SHF.R.U32.HI R35, RZ, R18, R35 ;  /* 0x00000012ff237219 */ /* 0x000fe40000011623 */
[----:B------:R-:W-:Y:S01]  /*3b80*/  ISETP.NE.AND P4, PT, R2, 0x1, PT ;  /* 0x000000010200780c */ /* 0x000fe20003f85270 */
[----:B------:R-:W-:Y:S01]  /*3b90*/  IMAD.HI.U32 R36, R13, R16, RZ ;  /* 0x000000100d247227 */ /* 0x000fe200078e00ff */
[----:B------:R-:W-:Y:S02]  /*3ba0*/  SHF.R.U32.HI R34, RZ, R17, R34 ;  /* 0x00000011ff227219 */ /* 0x000fe40000011622 */
[----:B------:R-:W-:Y:S01]  /*3bb0*/  SEL R3, R22, R35, !P0 ;  /* 0x0000002316037207 */ /* 0x000fe20004000000 */
[C---:B------:R-:W-:Y:S01]  /*3bc0*/  IMAD.HI.U32 R35, R8.reuse, R7, RZ ;  /* 0x0000000708237227 */ /* 0x040fe200078e00ff */
[----:B------:R-:W-:Y:S02]  /*3bd0*/  SEL R11, R19, R34, !P4 ;  /* 0x00000022130b7207 */ /* 0x000fe40006000000 */
[----:B------:R-:W-:Y:S01]  /*3be0*/  SHF.R.U32.HI R36, RZ, R17, R36 ;  /* 0x00000011ff247219 */ /* 0x000fe20000011624 */
[----:B------:R-:W-:Y:S01]  /*3bf0*/  IMAD.HI.U32 R38, R3, R4, RZ ;  /* 0x0000000403267227 */ /* 0x000fe200078e00ff */
[----:B------:R-:W-:Y:S03]  /*3c00*/  SHF.R.U32.HI R35, RZ, R18, R35 ;  /* 0x00000012ff237219 */ /* 0x000fe60000011623 */
[----:B------:R-:W-:Y:S01]  /*3c10*/  IMAD.HI.U32 R34, R11, R4, RZ ;  /* 0x000000040b227227 */ /* 0x000fe200078e00ff */
[----:B------:R-:W-:Y:S02]  /*3c20*/  @P2 SHF.R.U32.HI R3, RZ, R5, R38 ;  /* 0x00000005ff032219 */ /* 0x000fe40000011626 */
[----:B------:R-:W-:Y:S02]  /*3c30*/  SEL R9, R8, R35, !P0 ;  /* 0x0000002308097207 */ /* 0x000fe40004000000 */
[----:B------:R-:W-:Y:S01]  /*3c40*/  @P2 SHF.R.U32.HI R11, RZ, R5, R34 ;  /* 0x00000005ff0b2219 */ /* 0x000fe20000011622 */
[C---:B------:R-:W-:Y:S01]  /*3c50*/  IMAD R10, R72.reuse, R3, RZ ;  /* 0x00000003480a7224 */ /* 0x040fe200078e02ff */
[----:B------:R-:W-:Y:S01]  /*3c60*/  SEL R3, R13, R36, !P4 ;  /* 0x000000240d037207 */ /* 0x000fe20006000000 */
[C---:B------:R-:W-:Y:S03]  /*3c70*/  IMAD.HI.U32 R14, R9.reuse, R4, RZ ;  /* 0x00000004090e7227 */ /* 0x040fe600078e00ff */
[----:B------:R-:W-:Y:S01]  /*3c80*/  ISETP.GE.AND P0, PT, R9, R10, PT ;  /* 0x0000000a0900720c */ /* 0x000fe20003f06270 */
[C---:B------:R-:W-:Y:S01]  /*3c90*/  IMAD R12, R72.reuse, R11, RZ ;  /* 0x0000000b480c7224 */ /* 0x040fe200078e02ff */
[-C--:B------:R-:W-:Y:S04]  /*3ca0*/  SHF.R.U32.HI R14, RZ, R5.reuse, R14 ;  /* 0x00000005ff0e7219 */ /* 0x080fe8000001160e */
[----:B------:R-:W-:Y:S02]  /*3cb0*/  ISETP.GE.OR P0, PT, R3, R12, P0 ;  /* 0x0000000c0300720c */ /* 0x000fe40000706670 */
[----:B------:R-:W-:Y:S05]  /*3cc0*/  SEL R15, R9, R14, !P2 ;  /* 0x0000000e090f7207 */ /* 0x000fea0005000000 */
[----:B------:R-:W-:Y:S04]  /*3cd0*/  IMAD.MOV R14, RZ, RZ, -R15 ;  /* 0x000000ffff0e7224 */ /* 0x000fe800078e0a0f */
[----:B------:R-:W-:Y:S02]  /*3ce0*/  IMAD R14, R72, R14, R9 ;  /* 0x0000000e480e7224 */ /* 0x000fe400078e0209 */
[C---:B------:R-:W-:Y:S05]  /*3cf0*/  @!P0 IMAD.HI.U32 R10, R3.reuse, R4, RZ ;  /* 0x00000004030a8227 */ /* 0x040fea00078e00ff */
[----:B------:R-:W-:Y:S04]  /*3d00*/  @!P0 SHF.R.U32.HI R10, RZ, R5, R10 ;  /* 0x00000005ff0a8219 */ /* 0x000fe8000001160a */
[----:B------:R-:W-:Y:S01]  /*3d10*/  @!P0 SEL R0, R3, R10, !P2 ;  /* 0x0000000a03008207 */ /* 0x000fe20005000000 */
[----:B------:R-:W-:Y:S03]  /*3d20*/  IMAD.MOV R10, RZ, RZ, -R3 ;  /* 0x000000ffff0a7224 */ /* 0x000fe600078e0a03 */
[----:B------:R-:W-:Y:S01]  /*3d30*/  @!P0 IADD3 R15, PT, PT, R15, -R0, RZ ;  /* 0x800000000f0f8210 */ /* 0x000fe20007ffe0ff */
[----:B------:R-:W-:Y:S01]  /*3d40*/  @!P0 IMAD R0, R11, R14, R0 ;  /* 0x0000000e0b008224 */ /* 0x000fe200078e0200 */
[----:B------:R-:W-:Y:S01]  /*3d50*/  IADD3 R11, PT, PT, -R9, RZ, RZ ;  /* 0x000000ff090b7210 */ /* 0x000fe20007ffe1ff */
[----:B------:R-:W-:Y:S02]  /*3d60*/  IMAD R13, R2, R10, R13 ;  /* 0x0000000a020d7224 */ /* 0x000fe400078e020d */
[----:B------:R-:W-:Y:S02]  /*3d70*/  @!P0 IMAD R9, R15, R72, R3 ;  /* 0x000000480f098224 */ /* 0x000fe400078e0203 */
[----:B------:R-:W-:Y:S02]  /*3d80*/  @!P0 IMAD.MOV.U32 R3, RZ, RZ, R0 ;  /* 0x000000ffff038224 */ /* 0x000fe400078e0000 */
[----:B------:R-:W-:Y:S02]  /*3d90*/  IMAD R8, R6, R11, R8 ;  /* 0x0000000b06087224 */ /* 0x000fe400078e0208 */
[----:B------:R-:W-:Y:S02]  /*3da0*/  IMAD R13, R3, R2, R13 ;  /* 0x00000002030d7224 */ /* 0x000fe400078e020d */
[----:B------:R-:W-:Y:S02]  /*3db0*/  IMAD R8, R9, R6, R8 ;  /* 0x0000000609087224 */ /* 0x000fe400078e0208 */
.L_x_66:
[----:B------:R-:W-:Y:S05]  /*3dc0*/  BRA.U UP1, `(.L_x_67) ;  /* 0x0000000101107547 */ /* 0x000fea000b800000 */
[----:B------:R-:W-:Y:S04]  /*3dd0*/  MOV R0, UR6 ;  /* 0x0000000600007c02 */ /* 0x000fe80008000f00 */
[----:B------:R-:W-:Y:S04]  /*3de0*/  SHF.L.U32 R3, R0, 0x1f, RZ ;  /* 0x0000001f00037819 */ /* 0x000fe800000006ff */
[----:B------:R-:W2:Y:S02]  /*3df0*/  SYNCS.PHASECHK.TRANS64.TRYWAIT P0, [UR7+0x78], R3 ;  /* 0x00007803ff0075a7 */ /* 0x000ea40008001107 */
[----:B--2---:R-:W-:Y:S05]  /*3e00*/  @!P0 BRA `(.L_x_68) ;  /* 0x0000007400d88947 */ /* 0x004fea0003800000 */
.L_x_67:
[----:B------:R-:W-:Y:S02]  /*3e10*/  R2UR UR35, R21 ;  /* 0x00000000152372ca */ /* 0x000fe400000e0000 */
[----:B------:R-:W-:Y:S02]  /*3e20*/  R2UR UR34, R20 ;  /* 0x00000000142272ca */ /* 0x000fe400000e0000 */
[----:B------:R-:W-:Y:S02]  /*3e30*/  ISETP.NE.U32.AND P2, PT, RZ, UR4, PT ;  /* 0x00000004ff007c0c */ /* 0x000fe4000bf45070 */
[----:B------:R-:W-:Y:S02]  /*3e40*/  SHF.L.U32 R12, R31, 0x1f, RZ ;  /* 0x0000001f1f0c7819 */ /* 0x000fe400000006ff */
[----:B------:R-:W-:Y:S05]  /*3e50*/  ISETP.NE.AND.EX P2, PT, RZ, UR5, PT, P2 ;  /* 0x00000005ff007c0c */ /* 0x000fea000bf45320 */
[----:B------:R-:W-:Y:S02]  /*3e60*/  USHF.L.U32 UR35, UR35, 0x7, URZ ;  /* 0x0000000723237899 */ /* 0x000fe400080006ff */
[----:B------:R-:W-:Y:S01]  /*3e70*/  USHF.L.U32 UR34, UR34, 0x8, URZ ;  /* 0x0000000822227899 */ /* 0x000fe200080006ff */
[----:B------:R-:W-:Y:S11]  /*3e80*/  BRA.U !UP3, `(.L_x_69) ;  /* 0x000000010b347547 */ /* 0x000ff6000b800000 */
[----:B------:R-:W-:Y:S01]  /*3e90*/  UPLOP3.LUT UP0, UPT, UPT, UPT, UP2, 0x80, 0x8 ;  /* 0x000000000008789c */ /* 0x000fe20003f0f020 */
[----:B--2---:R-:W-:Y:S02]  /*3ea0*/  HFMA2 R0, -RZ, RZ, 0, 5.9604644775390625e-08 ;  /* 0x00000001ff007431 */ /* 0x004fe400000001ff */
[----:B------:R-:W-:Y:S03]  /*3eb0*/  IMAD.MOV.U32 R171, RZ, RZ, 0x1 ;  /* 0x00000001ffab7424 */ /* 0x000fe600078e00ff */
[----:B------:R-:W-:Y:S05]  /*3ec0*/  PLOP3.LUT P0, PT, PT, PT, UP0, 0x80, 0x8 ;  /* 0x000000000008781c */ /* 0x000fea0003f0f008 */
[----:B------:R-:W2:Y:S01]  /*3ed0*/  @UP0 LDCU.64 UR10, c[0x0][0x888] ;  /* 0x00011100ff0a07ac */ /* 0x000ea20008000a00 */
[----:B------:R-:W-:Y:S07]  /*3ee0*/  @UP0 UIMAD UR8, UR36, UR4, URZ ;  /* 0x00000004240802a4 */ /* 0x000fee000f8e02ff */
[----:B------:R-:W-:Y:S01]  /*3ef0*/  @!P0 PRMT R171, R0, 0x7610, R171 ;  /* 0x0000761000ab8816 */ /* 0x000fe200000000ab */
[----:B--2---:R-:W-:Y:S03]  /*3f00*/  @UP0 UIMAD.WIDE UR10, UR8, 0x4, UR10 ;  /* 0x00000004080a08a5 */ /* 0x004fe6000f8e020a */
[----:B------:R-:W2:Y:S03]  /*3f10*/  @!UP0 LDCU UR8, c[0x0][0x880] ;  /* 0x00011000ff0887ac */ /* 0x000ea60008000800 */
[----:B------:R-:W-:Y:S01]  /*3f20*/  IMAD.U32 R10, RZ, RZ, UR10 ;  /* 0x0000000aff0a7e24 */ /* 0x000fe2000f8e00ff */
[----:B------:R-:W-:Y:S05]  /*3f30*/  MOV R11, UR11 ;  /* 0x0000000b000b7c02 */ /* 0x000fea0008000f00 */
[----:B-----5:R3:W5:Y:S02]  /*3f40*/  @P0 LDG.E R81, desc[UR46][R10.64] ;  /* 0x0000002e0a510981 */ /* 0x020764000c1e1900 */
[----:B--23--:R-:W-:Y:S07]  /*3f50*/  @!P0 IMAD.U32 R81, RZ, RZ, UR8 ;  /* 0x00000008ff518e24 */ /* 0x00cfee000f8e00ff */
.L_x_69:
[----:B-----5:R-:W-:Y:S01]  /*3f60*/  @!P2 FSETP.EQ.AND P0, PT, R81, RZ, PT ;  /* 0x000000ff5100a20b */ /* 0x020fe20003f02000 */
[----:B------:R-:W-:Y:S01]  /*3f70*/  @!UPT UIADD3 URZ, UPT, UPT, URZ, URZ, URZ ;  /* 0x000000fffffff290 */ /* 0x000fe2000fffe0ff */
[----:B------:R-:W-:Y:S11]  /*3f80*/  @!P2 BRA `(.L_x_70) ;  /* 0x000000000014a947 */ /* 0x000ff60003800000 */
[----:B------:R-:W-:Y:S02]  /*3f90*/  LOP3.LUT P2, RZ, R171, 0xff, RZ, 0xc0, !PT ;  /* 0x000000ffabff7812 */ /* 0x000fe4000784c0ff */
[----:B------:R-:W-:Y:S04]  /*3fa0*/  PLOP3.LUT P0, PT, PT, PT, UP0, 0x80, 0x8 ;  /* 0x000000000008781c */ /* 0x000fe80003f0f008 */
[----:B------:R-:W-:Y:S07]  /*3fb0*/  PLOP3.LUT P0, PT, P0, PT, PT, 0x8, 0x80 ;  /* 0x000000000080781c */ /* 0x000fee000070e170 */
[----:B------:R-:W-:Y:S11]  /*3fc0*/  @P2 FSETP.EQ.AND P0, PT, R81, RZ, PT ;  /* 0x000000ff5100220b */ /* 0x000ff60003f02000 */
[----:B------:R-:W-:Y:S02]  /*3fd0*/  @!UPT UIADD3 URZ, UPT, UPT, URZ, URZ, URZ ;  /* 0x000000fffffff290 */ /* 0x000fe4000fffe0ff */
.L_x_70:
[----:B------:R-:W3:Y:S01]  /*3fe0*/  SYNCS.PHASECHK.TRANS64.TRYWAIT P2, [UR7+0x50], R12 ;  /* 0x0000500cff0075a7 */ /* 0x000ee20008041107 */
[----:B------:R-:W-:Y:S04]  /*3ff0*/  ELECT P4, URZ, PT ;  /* 0x0000000000ff782f */ /* 0x000fe80003880000 */
[----:B------:R-:W-:Y:S11]  /*4000*/  PLOP3.LUT P4, PT, P0, P4, PT, 0xf2, 0x2f ;  /* 0x00000000002f781c */ /* 0x000ff60000789e72 */
[----:B------:R-:W-:Y:S02]  /*4010*/  @!UPT UIADD3 URZ, UPT, UPT, URZ, URZ, URZ ;  /* 0x000000fffffff290 */ /* 0x000fe4000fffe0ff */
[----:B-1----:R-:W-:Y:S05]  /*4020*/  @!P4 IADD3 R9, P0, PT, R32, 0x580, RZ ;  /* 0x000005802009c810 */ /* 0x002fea0007f1e0ff */
[----:B--2---:R-:W-:Y:S01]  /*4030*/  @!P4 IMAD.X R0, RZ, RZ, R33, P0 ;  /* 0x000000ffff00c224 */ /* 0x004fe200000e0621 */
[----:B---3--:R-:W-:Y:S07]  /*4040*/  @!P2 BRA `(.L_x_71) ;  /* 0x000000740060a947 */ /* 0x008fee0003800000 */
.L_x_149:
[----:B------:R-:W-:Y:S01]  /*4050*/  @!P4 R2UR UR8, R0 ;  /* 0x000000000008c2ca */ /* 0x000fe200000e0000 */
[----:B------:R-:W-:Y:S01]  /*4060*/  VOTEU.ALL UP1, P4 ;  /* 0x0000000000ff7886 */ /* 0x000fe20002020000 */
[----:B------:R-:W-:Y:S01]  /*4070*/  @!P4 R2UR UR9, R9 ;  /* 0x000000000909c2ca */ /* 0x000fe200000e0000 */
[----:B------:R-:W-:Y:S01]  /*4080*/  @!P4 IMAD.MOV.U32 R0, RZ, RZ, 0x2000 ;  /* 0x00002000ff00c424 */ /* 0x000fe200078e00ff */
[----:B------:R-:W-:Y:S01]  /*4090*/  UMOV UR10, 0x0 ;  /* 0x00000000000a7882 */ /* 0x000fe20000000000 */
[----:B------:R-:W-:Y:S01]  /*40a0*/  UMOV UR11, 0x10000000 ;  /* 0x10000000000b7882 */ /* 0x000fe20000000000 */
[----:B------:R-:W-:Y:S01]  /*40b0*/  @!UP1 UIADD3 UR32, UPT, UPT, UR7, 0x200, URZ ;  /* 0x0000020007209890 */ /* 0x000fe2000fffe0ff */
[----:B------:R-:W-:Y:S01]  /*40c0*/  @!P4 IADD3 R9, P0, PT, R32, 0x580, RZ ;  /* 0x000005802009c810 */ /* 0x000fe20007f1e0ff */
[----:B------:R-:W-:Y:S05]  /*40d0*/  VOTEU.ALL UP1, P4 ;  /* 0x0000000000ff7886 */ /* 0x000fea0002020000 */
[----:B------:R-:W-:Y:S01]  /*40e0*/  IMAD.U32 R11, RZ, RZ, UR8 ;  /* 0x00000008ff0b7e24 */ /* 0x000fe2000f8e00ff */
[----:B------:R-:W-:Y:S01]  /*40f0*/  UPRMT UR8, UR37, 0x654, UR33 ;  /* 0x0000065425087896 */ /* 0x000fe20008000021 */
[----:B------:R-:W-:Y:S03]  /*4100*/  IMAD.U32 R10, RZ, RZ, UR9 ;  /* 0x00000009ff0a7e24 */ /* 0x000fe6000f8e00ff */
[----:B------:R-:W-:Y:S02]  /*4110*/  @!P4 R2UR UR15, R11 ;  /* 0x000000000b0fc2ca */ /* 0x000fe400000e0000 */
[----:B------:R-:W-:Y:S11]  /*4120*/  @!P4 R2UR UR14, R10 ;  /* 0x000000000a0ec2ca */ /* 0x000ff600000e0000 */
[----:B------:R-:W-:Y:S02]  /*4130*/  @!UPT UIADD3 URZ, UPT, UPT, URZ, URZ, URZ ;  /* 0x000000fffffff290 */ /* 0x000fe4000fffe0ff */
[----:B------:R2:W-:Y:S01]  /*4140*/  @!UP1 UTMALDG.3D [UR32], [UR14], desc[UR10] ;  /* 0x00000a200e0095b4 */ /* 0x0005e20008011000 */
[----:B------:R3:W-:Y:S01]  /*4150*/  @!P4 SYNCS.ARRIVE.TRANS64.RED.A0TR RZ, [UR7+0x30], R0 ;  /* 0x00003000ffffc9a7 */ /* 0x0007e20008300407 */
[----:B------:R-:W-:Y:S01]  /*4160*/  SYNCS.ARRIVE.TRANS64.RED.A1T0 RZ, [UR8], RZ ;  /* 0x000000ffffff79a7 */ /* 0x000fe20008100408 */
[----:B---3--:R-:W-:Y:S01]  /*4170*/  @!P4 IMAD.X R0, RZ, RZ, R33, P0 ;  /* 0x000000ffff00c224 */ /* 0x008fe200000e0621 */
[----:B------:R-:W3:Y:S02]  /*4180*/  SYNCS.PHASECHK.TRANS64.TRYWAIT P2, [UR7+0x58], R12 ;  /* 0x0000580cff0075a7 */ /* 0x000ee40008041107 */
[----:B--23--:R-:W-:Y:S05]  /*4190*/  @!P2 BRA `(.L_x_72) ;  /* 0x000000740024a947 */ /* 0x00cfea0003800000 */
.L_x_151:
        /* <DEDUP_REMOVED lines=8> */
[----:B------:R-:W-:Y:S01]  /*4220*/  @!UP1 UIADD3 UR24, UPT, UPT, UR7, 0x2200, URZ ;  /* 0x0000220007189890 */ /* 0x000fe2000fffe0ff */
[----:B------:R-:W-:Y:S01]  /*4230*/  VOTEU.ALL UP1, P4 ;  /* 0x0000000000ff7886 */ /* 0x000fe20002020000 */
[----:B------:R-:W-:Y:S01]  /*4240*/  UMOV UR27, UR35 ;  /* 0x00000023001b7c82 */ /* 0x000fe20008000000 */
[----:B------:R-:W-:Y:S02]  /*4250*/  UMOV UR28, UR36 ;  /* 0x00000024001c7c82 */ /* 0x000fe40008000000 */
[----:B------:R-:W-:Y:S01]  /*4260*/  IMAD.U32 R11, RZ, RZ, UR8 ;  /* 0x00000008ff0b7e24 */ /* 0x000fe2000f8e00ff */
[----:B------:R-:W-:Y:S01]  /*4270*/  UPRMT UR8, UR37, 0x654, UR25 ;  /* 0x0000065425087896 */ /* 0x000fe20008000019 */
[----:B------:R-:W-:Y:S02]  /*4280*/  IMAD.U32 R10, RZ, RZ, UR9 ;  /* 0x00000009ff0a7e24 */ /* 0x000fe4000f8e00ff */
[----:B------:R-:W-:Y:S01]  /*4290*/  @!P4 IMAD.X R20, RZ, RZ, R33, P0 ;  /* 0x000000ffff14c224 */ /* 0x000fe200000e0621 */
[----:B------:R-:W-:Y:S02]  /*42a0*/  @!P4 R2UR UR15, R11 ;  /* 0x000000000b0fc2ca */ /* 0x000fe400000e0000 */
[----:B------:R-:W-:Y:S11]  /*42b0*/  @!P4 R2UR UR14, R10 ;  /* 0x000000000a0ec2ca */ /* 0x000ff600000e0000 */
[----:B------:R-:W-:Y:S02]  /*42c0*/  @!UPT UIADD3 URZ, UPT, UPT, URZ, URZ, URZ ;  /* 0x000000fffffff290 */ /* 0x000fe4000fffe0ff */
[----:B------:R2:W-:Y:S01]  /*42d0*/  @!UP1 UTMALDG.3D [UR24], [UR14], desc[UR10] ;  /* 0x00000a180e0095b4 */ /* 0x0005e20008011000 */
[----:B------:R2:W-:Y:S01]  /*42e0*/  @!P4 SYNCS.ARRIVE.TRANS64.RED.A0TR RZ, [UR7+0x38], R0 ;  /* 0x00003800ffffc9a7 */ /* 0x0005e20008300407 */
[----:B------:R-:W-:Y:S01]  /*42f0*/  SYNCS.ARRIVE.TRANS64.RED.A1T0 RZ, [UR8], RZ ;  /* 0x000000ffffff79a7 */ /* 0x000fe20008100408 */
[----:B------:R-:W3:Y:S02]  /*4300*/  SYNCS.PHASECHK.TRANS64.TRYWAIT P2, [UR7+0x60], R12 ;  /* 0x0000600cff0075a7 */ /* 0x000ee40008041107 */
[----:B--23--:R-:W-:Y:S05]  /*4310*/  @!P2 BRA `(.L_x_73) ;  /* 0x0000007000dca947 */ /* 0x00cfea0003800000 */
.L_x_153:
[----:B------:R-:W2:Y:S01]  /*4320*/  LDC.64 R14, c[0x0][0xb10] ;  /* 0x0002c400ff0e7b82 */ /* 0x000ea20000000a00 */
[----:B------:R-:W-:Y:S01]  /*4330*/  @!P4 R2UR UR8, R20 ;  /* 0x000000001408c2ca */ /* 0x000fe200000e0000 */
[----:B------:R-:W-:Y:S01]  /*4340*/  VOTEU.ALL UP1, P4 ;  /* 0x0000000000ff7886 */ /* 0x000fe20002020000 */
[----:B------:R-:W-:Y:S01]  /*4350*/  @!P4 R2UR UR9, R21 ;  /* 0x000000001509c2ca */ /* 0x000fe200000e0000 */
[----:B------:R-:W-:Y:S01]  /*4360*/  UMOV UR10, 0x0 ;  /* 0x00000000000a7882 */ /* 0x000fe20000000000 */
[----:B------:R-:W-:Y:S03]  /*4370*/  UMOV UR11, 0x10000000 ;  /* 0x10000000000b7882 */ /* 0x000fe60000000000 */
[----:B------:R-:W3:Y:S01]  /*4380*/  LDC.64 R10, c[0x0][0xb18] ;  /* 0x0002c600ff0a7b82 */ /* 0x000ee20000000a00 */
[----:B------:R-:W-:Y:S01]  /*4390*/  @!UP1 UIADD3 UR18, UPT, UPT, UR34, 0x80, URZ ;  /* 0x0000008022129890 */ /* 0x000fe2000fffe0ff */
[----:B------:R-:W-:Y:S01]  /*43a0*/  @P3 SHF.R.U32.HI R28, RZ, 0x10, R25 ;  /* 0x00000010ff1c3819 */ /* 0x000fe20000011619 */
[----:B------:R-:W-:Y:S01]  /*43b0*/  @!UP1 UIADD3 UR16, UPT, UPT, UR7, 0x4200, URZ ;  /* 0x0000420007109890 */ /* 0x000fe2000fffe0ff */
[----:B------:R-:W-:Y:S01]  /*43c0*/  VIADD R30, R30, 0x1 ;  /* 0x000000011e1e7836 */ /* 0x000fe20000000000 */
[----:B------:R-:W-:Y:S03]  /*43d0*/  VOTEU.ALL UP1, P4 ;  /* 0x0000000000ff7886 */ /* 0x000fe60002020000 */
[----:B------:R-:W5:Y:S01]  /*43e0*/  @!P1 LDC R0, c[0x0][0xb20] ;  /* 0x0002c800ff009b82 */ /* 0x000f620000000800 */
[----:B------:R-:W-:Y:S01]  /*43f0*/  UMOV UR19, UR35 ;  /* 0x0000002300137c82 */ /* 0x000fe20008000000 */
[----:B------:R-:W-:Y:S01]  /*4400*/  IMAD.U32 R21, RZ, RZ, UR8 ;  /* 0x00000008ff157e24 */ /* 0x000fe2000f8e00ff */
[----:B------:R-:W-:Y:S05]  /*4410*/  UMOV UR20, UR36 ;  /* 0x0000002400147c82 */ /* 0x000fea0008000000 */
[----:B-1----:R-:W1:Y:S01]  /*4420*/  @!P1 LDC R3, c[0x0][0xb0c] ;  /* 0x0002c300ff039b82 */ /* 0x002e620000000800 */
[----:B------:R-:W-:Y:S01]  /*4430*/  IMAD.U32 R20, RZ, RZ, UR9 ;  /* 0x00000009ff147e24 */ /* 0x000fe2000f8e00ff */
[----:B------:R-:W-:Y:S01]  /*4440*/  UPRMT UR8, UR37, 0x654, UR17 ;  /* 0x0000065425087896 */ /* 0x000fe20008000011 */
[----:B------:R-:W-:Y:S03]  /*4450*/  @!P4 R2UR UR15, R21 ;  /* 0x00000000150fc2ca */ /* 0x000fe600000e0000 */
[----:B------:R-:W-:Y:S01]  /*4460*/  @!P4 R2UR UR14, R20 ;  /* 0x00000000140ec2ca */ /* 0x000fe200000e0000 */
[----:B------:R-:W-:Y:S11]  /*4470*/  @!P4 IMAD.MOV.U32 R20, RZ, RZ, 0x2000 ;  /* 0x00002000ff14c424 */ /* 0x000ff600078e00ff */
[----:B------:R-:W-:Y:S01]  /*4480*/  @!UPT UIADD3 URZ, UPT, UPT, URZ, URZ, URZ ;  /* 0x000000fffffff290 */ /* 0x000fe2000fffe0ff */
[----:B------:R1:W-:Y:S01]  /*4490*/  @!UP1 UTMALDG.3D [UR16], [UR14], desc[UR10] ;  /* 0x00000a100e0095b4 */ /* 0x0003e20008011000 */
[----:B------:R1:W-:Y:S02]  /*44a0*/  @!P4 SYNCS.ARRIVE.TRANS64.RED.A0TR RZ, [UR7+0x40], R20 ;  /* 0x00004014ffffc9a7 */ /* 0x0003e40008300407 */
[----:B-1----:R-:W-:Y:S01]  /*44b0*/  @!P1 ISETP.NE.AND P2, PT, R3, 0x1, PT ;  /* 0x000000010300980c */ /* 0x002fe20003f45270 */
[C---:B--2---:R-:W-:Y:S01]  /*44c0*/  @!P1 IMAD.HI.U32 R14, R13.reuse, R14, RZ ;  /* 0x0000000e0d0e9227 */ /* 0x044fe200078e00ff */
[----:B---3--:R-:W-:Y:S03]  /*44d0*/  @!P1 ISETP.NE.AND P0, PT, R10, 0x1, PT ;  /* 0x000000010a00980c */ /* 0x008fe60003f05270 */
[C---:B------:R-:W-:Y:S01]  /*44e0*/  @!P1 IMAD.HI.U32 R11, R8.reuse, R11, RZ ;  /* 0x0000000b080b9227 */ /* 0x040fe200078e00ff */
[----:B------:R-:W-:Y:S04]  /*44f0*/  @!P1 SHF.R.U32.HI R14, RZ, R15, R14 ;  /* 0x0000000fff0e9219 */ /* 0x000fe8000001160e */
[----:B-----5:R-:W-:Y:S01]  /*4500*/  @!P1 SHF.R.U32.HI R9, RZ, R0, R11 ;  /* 0x00000000ff099219 */ /* 0x020fe2000001160b */
[----:B------:R-:W-:Y:S01]  /*4510*/  SYNCS.ARRIVE.TRANS64.RED.A1T0 RZ, [UR8], RZ ;  /* 0x000000ffffff79a7 */ /* 0x000fe20008100408 */
[----:B------:R-:W-:Y:S02]  /*4520*/  @!P1 SEL R14, R13, R14, !P2 ;  /* 0x0000000e0d0e9207 */ /* 0x000fe40005000000 */
[----:B------:R-:W-:Y:S01]  /*4530*/  @!P1 SEL R9, R8, R9, !P0 ;  /* 0x0000000908099207 */ /* 0x000fe20004000000 */
[----:B------:R-:W1:Y:S04]  /*4540*/  SYNCS.PHASECHK.TRANS64.TRYWAIT P5, [UR7+0x68], R12 ;  /* 0x0000680cff0075a7 */ /* 0x000e6800080a1107 */
[----:B------:R-:W-:Y:S02]  /*4550*/  @!P1 IMAD.IADD R0, R9, 0x1, -R14 ;  /* 0x0000000109009824 */ /* 0x000fe400078e0a0e */
[----:B------:R-:W-:Y:S02]  /*4560*/  @!P1 IMAD.IADD R9, R14, 0x1, -R9 ;  /* 0x000000010e099824 */ /* 0x000fe400078e0a09 */
[----:B------:R-:W-:Y:S02]  /*4570*/  @!P1 IMAD R13, R0, R3, R13 ;  /* 0x00000003000d9224 */ /* 0x000fe400078e020d */
[----:B------:R-:W-:Y:S01]  /*4580*/  @!P1 IMAD R8, R9, R10, R8 ;  /* 0x0000000a09089224 */ /* 0x000fe200078e0208 */
[----:B-1----:R-:W-:Y:S06]  /*4590*/  @!P5 BRA `(.L_x_74) ;  /* 0x000000700054d947 */ /* 0x002fec0003800000 */
.L_x_155:
[----:B-1----:R-:W-:Y:S01]  /*45a0*/  @!P4 IADD3 R3, P0, PT, R32, 0x580, RZ ;  /* 0x000005802003c810 */ /* 0x002fe20007f1e0ff */
[----:B------:R-:W-:Y:S01]  /*45b0*/  VOTEU.ALL UP1, P4 ;  /* 0x0000000000ff7886 */ /* 0x000fe20002020000 */
[----:B------:R-:W-:Y:S01]  /*45c0*/  UMOV UR18, 0x0 ;  /* 0x0000000000127882 */ /* 0x000fe20000000000 */
[----:B------:R-:W-:Y:S01]  /*45d0*/  UMOV UR19, 0x10000000 ;  /* 0x1000000000137882 */ /* 0x000fe20000000000 */
[----:B------:R-:W-:Y:S01]  /*45e0*/  @!P4 R2UR UR9, R3 ;  /* 0x000000000309c2ca */ /* 0x000fe200000e0000 */
[----:B------:R-:W-:Y:S01]  /*45f0*/  @!P4 IMAD.X R0, RZ, RZ, R33, P0 ;  /* 0x000000ffff00c224 */ /* 0x000fe200000e0621 */
[----:B------:R-:W-:Y:S01]  /*4600*/  @!UP1 UIADD3 UR10, UPT, UPT, UR34, 0xc0, URZ ;  /* 0x000000c0220a9890 */ /* 0x000fe2000fffe0ff */
[----:B------:R-:W-:Y:S01]  /*4610*/  ISETP.NE.AND P0, PT, R30, 0x2, PT ;  /* 0x000000021e00780c */ /* 0x000fe20003f05270 */
[----:B------:R-:W-:Y:S01]  /*4620*/  UMOV UR11, UR35 ;  /* 0x00000023000b7c82 */ /* 0x000fe20008000000 */
[----:B------:R-:W-:Y:S01]  /*4630*/  UMOV UR12, UR36 ;  /* 0x00000024000c7c82 */ /* 0x000fe20008000000 */
[----:B------:R-:W-:Y:S01]  /*4640*/  @!P4 R2UR UR8, R0 ;  /* 0x000000000008c2ca */ /* 0x000fe200000e0000 */
[----:B------:R-:W-:Y:S01]  /*4650*/  IMAD.IADD R20, R8, 0x1, R147 ;  /* 0x0000000108147824 */ /* 0x000fe200078e0293 */
[----:B------:R-:W-:Y:S01]  /*4660*/  @P3 R2UR UR36, R28 ;  /* 0x000000001c2432ca */ /* 0x000fe200000e0000 */
[----:B------:R-:W-:Y:S01]  /*4670*/  IMAD.IADD R21, R13, 0x1, R170 ;  /* 0x000000010d157824 */ /* 0x000fe200078e02aa */
[----:B------:R-:W-:Y:S02]  /*4680*/  SEL R0, RZ, 0x1, P0 ;  /* 0x00000001ff007807 */ /* 0x000fe40000000000 */
[----:B------:R-:W-:Y:S01]  /*4690*/  LOP3.LUT R31, R31, 0x1, RZ, 0x3c, !PT ;  /* 0x000000011f1f7812 */ /* 0x000fe200078e3cff */
[----:B------:R-:W-:Y:S01]  /*46a0*/  IMAD.U32 R10, RZ, RZ, UR9 ;  /* 0x00000009ff0a7e24 */ /* 0x000fe2000f8e00ff */
[----:B------:R-:W-:Y:S01]  /*46b0*/  @!UP1 UIADD3 UR9, UPT, UPT, UR7, 0x48, URZ ;  /* 0x0000004807099890 */ /* 0x000fe2000fffe0ff */
[----:B------:R-:W-:Y:S02]  /*46c0*/  LOP3.LUT R29, R29, R0, RZ, 0x3c, !PT ;  /* 0x000000001d1d7212 */ /* 0x000fe400078e3cff */
[----:B------:R-:W-:Y:S02]  /*46d0*/  SEL R30, R30, RZ, P0 ;  /* 0x000000ff1e1e7207 */ /* 0x000fe40000000000 */
[----:B------:R-:W-:Y:S01]  /*46e0*/  IMAD.U32 R11, RZ, RZ, UR8 ;  /* 0x00000008ff0b7e24 */ /* 0x000fe2000f8e00ff */
[----:B------:R-:W-:Y:S01]  /*46f0*/  @!P4 R2UR UR14, R10 ;  /* 0x000000000a0ec2ca */ /* 0x000fe200000e0000 */
[----:B------:R-:W-:Y:S01]  /*4700*/  @!UP1 UIADD3 UR8, UPT, UPT, UR7, 0x6200, URZ ;  /* 0x0000620007089890 */ /* 0x000fe2000fffe0ff */
[----:B------:R-:W-:Y:S02]  /*4710*/  VOTEU.ALL UP1, P4 ;  /* 0x0000000000ff7886 */ /* 0x000fe40002020000 */
[----:B------:R-:W-:Y:S11]  /*4720*/  @!P4 R2UR UR15, R11 ;  /* 0x000000000b0fc2ca */ /* 0x000ff600000e0000 */
[----:B------:R-:W-:Y:S02]  /*4730*/  @!UPT UIADD3 URZ, UPT, UPT, URZ, URZ, URZ ;  /* 0x000000fffffff290 */ /* 0x000fe4000fffe0ff */
[----:B------:R2:W-:Y:S01]  /*4740*/  @!UP1 UTMALDG.3D [UR8], [UR14], desc[UR18] ;  /* 0x000012080e0095b4 */ /* 0x0005e20008011000 */
[----:B------:R2:W-:Y:S01]  /*4750*/  @!P4 SYNCS.ARRIVE.TRANS64.RED.A0TR RZ, [UR7+0x48], R23 ;  /* 0x00004817ffffc9a7 */ /* 0x0005e20008300407 */
[----:B------:R-:W-:Y:S01]  /*4760*/  UPLOP3.LUT UP1, UPT, UPT, UPT, UPT, 0x80, 0x8 ;  /* 0x000000000008789c */ /* 0x000fe20003f2f070 */
[----:B------:R-:W-:Y:S01]  /*4770*/  SYNCS.ARRIVE.TRANS64.RED.A1T0 RZ, [UR13], RZ ;  /* 0x000000ffffff79a7 */ /* 0x000fe2000810040d */
[----:B------:R-:W-:Y:S09]  /*4780*/  @P3 BRA `(.L_x_75) ;  /* 0xfffffff000943947 */ /* 0x000ff2000383ffff */
[----:B------:R-:W-:-:S04]  /*4790*/  SHF.L.U32 R3, R31, 0x1f, RZ ;  /* 0x0000001f1f037819 */ /* 0x000fc800000006ff */
[----:B------:R-:W1:Y:S02]  /*47a0*/  SYNCS.PHASECHK.TRANS64.TRYWAIT P0, [UR7+0x50], R3 ;  /* 0x00005003ff0075a7 */ /* 0x000e640008001107 */
[----:B-1----:R-:W-:Y:S05]  /*47b0*/  @!P0 BRA `(.L_x_76) ;  /* 0x0000006c00e48947 */ /* 0x002fea0003800000 */
.L_x_157:
[----:B------:R-:W3:Y:S02]  /*47c0*/  SYNCS.PHASECHK.TRANS64.TRYWAIT P0, [UR7+0x58], R3 ;  /* 0x00005803ff0075a7 */ /* 0x000ee40008001107 */
[----:B---3--:R-:W-:Y:S05]  /*47d0*/  @!P0 BRA `(.L_x_77) ;  /* 0x0000006c00f48947 */ /* 0x008fea0003800000 */
.L_x_159:
[----:B------:R-:W3:Y:S02]  /*47e0*/  SYNCS.PHASECHK.TRANS64.TRYWAIT P0, [UR7+0x60], R3 ;  /* 0x00006003ff0075a7 */ /* 0x000ee40008001107 */
[----:B---3--:R-:W-:Y:S05]  /*47f0*/  @!P0 BRA `(.L_x_78) ;  /* 0x0000007000048947 */ /* 0x008fea0003800000 */
.L_x_161:
[----:B-1----:R-:W-:-:S07]  /*4800*/  MOV R0, UR7 ;  /* 0x0000000700007c02 */ /* 0x002fce0008000f00 */
.L_x_79:
[----:B-1----:R-:W-:-:S04]  /*4810*/  SHF.L.U32 R3, R31, 0x1f, RZ ;  /* 0x0000001f1f037819 */ /* 0x002fc800000006ff */
[----:B------:R1:W3:Y:S03]  /*4820*/  SYNCS.PHASECHK.TRANS64.TRYWAIT P0, [R0+URZ+0x68], R3 ;  /* 0x00006803000075a7 */ /* 0x0002e600080011ff */
[----:B---3--:R-:W-:Y:S05]  /*4830*/  @!P0 NANOSLEEP.SYNCS 0x989680 ;  /* 0x009896800000895d */ /* 0x008fea0003900000 */
[----:B------:R-:W3:Y:S02]  /*4840*/  @!P0 SYNCS.PHASECHK.TRANS64 P0, [R0+URZ+0x68], R3 ;  /* 0x00006803000085a7 */ /* 0x000ee400080010ff */
[----:B--23--:R-:W-:Y:S05]  /*4850*/  @P0 EXIT ;  /* 0x000000000000094d */ /* 0x00cfea0003800000 */
[----:B------:R-:W-:Y:S05]  /*4860*/  BRA `(.L_x_79) ;  /* 0xfffffffc00e87947 */ /* 0x000fea000383ffff */
.L_x_64:
[----:B------:R-:W-:-:S06]  /*4870*/  UISETP.GE.AND UP1, UPT, UR8, 0x4, UPT ;  /* 0x000000040800788c */ /* 0x000fcc000bf26270 */
[----:B------:R-:W-:-:S13]  /*4880*/  PLOP3.LUT P0, PT, PT, PT, UP1, 0x80, 0x8 ;  /* 0x000000000008781c */ /* 0x000fda0003f0f018 */
[----:B------:R-:W-:Y:S05]  /*4890*/  @!P0 EXIT ;  /* 0x000000000000894d */ /* 0x000fea0003800000 */
[----:B------:R-:W-:Y:S01]  /*48a0*/  BAR.SYNC.DEFER_BLOCKING 0x6, 0xa0 ;  /* 0x0182800000007b1d */ /* 0x000fe20000010000 */
[C---:B------:R-:W-:Y:S01]  /*48b0*/  IMAD.SHL.U32 R3, R185.reuse, 0x40, RZ ;  /* 0x00000040b9037824 */ /* 0x040fe200078e00ff */
[C---:B------:R-:W-:Y:S01]  /*48c0*/  LOP3.LUT R189, R185.reuse, 0x60, RZ, 0xc0, !PT ;  /* 0x00000060b9bd7812 */ /* 0x040fe200078ec0ff */
[C---:B------:R-:W-:Y:S01]  /*48d0*/  IMAD.SHL.U32 R172, R185.reuse, 0x8, RZ ;  /* 0x00000008b9ac7824 */ /* 0x040fe200078e00ff */
[C---:B------:R-:W-:Y:S01]  /*48e0*/  LOP3.LUT R187, R185.reuse, 0x2, RZ, 0xc0, !PT ;  /* 0x00000002b9bb7812 */ /* 0x040fe200078ec0ff */
[----:B------:R-:W-:Y:S01]  /*48f0*/  IMAD.U32 R79, R185, 0x10000, RZ ;  /* 0x00010000b94f7824 */ /* 0x000fe200078e00ff */
[----:B------:R-:W-:Y:S02]  /*4900*/  UMOV UR49, 0x400 ;  /* 0x0000040000317882 */ /* 0x000fe40000000000 */
[----:B------:R-:W1:Y:S01]  /*4910*/  LDC R177, c[0x0][0x370] ;  /* 0x0000dc00ffb17b82 */ /* 0x000e620000000800 */
[----:B------:R-:W-:Y:S01]  /*4920*/  ULEA UR49, UR37, UR49, 0x18 ;  /* 0x0000003125317291 */ /* 0x000fe2000f8ec0ff */
[----:B------:R-:W-:Y:S01]  /*4930*/  LOP3.LUT R5, R3, 0x180, RZ, 0xc0, !PT ;  /* 0x0000018003057812 */ /* 0x000fe200078ec0ff */
[----:B------:R-:W-:Y:S01]  /*4940*/  HFMA2 R191, -RZ, RZ, 0, 0 ;  /* 0x00000000ffbf7431 */ /* 0x000fe200000001ff */
[----:B------:R-:W-:Y:S01]  /*4950*/  LOP3.LUT R79, R79, 0x600000, RZ, 0xc0, !PT ;  /* 0x006000004f4f7812 */ /* 0x000fe200078ec0ff */
[----:B------:R-:W-:Y:S01]  /*4960*/  UIADD3 UR4, UPT, UPT, UR49, 0x8200, URZ ;  /* 0x0000820031047890 */ /* 0x000fe2000fffe0ff */
[----:B------:R-:W-:Y:S01]  /*4970*/  LOP3.LUT R172, R5, 0x30, R172, 0xf8, !PT ;  /* 0x0000003005ac7812 */ /* 0x000fe200078ef8ac */
[----:B------:R-:W-:Y:S01]  /*4980*/  IMAD.MOV.U32 R76, RZ, RZ, RZ ;  /* 0x000000ffff4c7224 */ /* 0x000fe200078e00ff */
[----:B------:R-:W2:Y:S01]  /*4990*/  LDC R74, c[0x0][0xb0c] ;  /* 0x0002c300ff4a7b82 */ /* 0x000ea20000000800 */
[----:B------:R-:W-:-:S02]  /*49a0*/  LOP3.LUT R185, R185, 0x4, RZ, 0xc0, !PT ;  /* 0x00000004b9b97812 */ /* 0x000fc400078ec0ff */
[----:B------:R-:W-:Y:S02]  /*49b0*/  CS2R R182, SRZ ;  /* 0x0000000000b67805 */ /* 0x000fe4000001ff00 */
[----:B------:R-:W-:Y:S02]  /*49c0*/  LOP3.LUT R172, R172, 0x1e40, R3, 0xf8, !PT ;  /* 0x00001e40acac7812 */ /* 0x000fe400078ef803 */
[----:B------:R-:W-:Y:S02]  /*49d0*/  CS2R R180, SRZ ;  /* 0x0000000000b47805 */ /* 0x000fe4000001ff00 */
[----:B------:R-:W-:Y:S01]  /*49e0*/  IADD3 R184, PT, PT, -R185, 0x2, RZ ;  /* 0x00000002b9b87810 */ /* 0x000fe20007ffe1ff */
[----:B------:R-:W-:Y:S01]  /*49f0*/  IMAD.MOV R176, RZ, RZ, -R187 ;  /* 0x000000ffffb07224 */ /* 0x000fe200078e0abb */
[----:B------:R-:W-:Y:S01]  /*4a00*/  MOV R188, UR4 ;  /* 0x0000000400bc7c02 */ /* 0x000fe20008000f00 */
[----:B------:R-:W4:Y:S01]  /*4a10*/  LDC R174, c[0x0][0xb20] ;  /* 0x0002c800ffae7b82 */ /* 0x000f220000000800 */
[----:B------:R-:W3:Y:S01]  /*4a20*/  LDS R0, [UR49+0x110] ;  /* 0x00011031ff007984 */ /* 0x000ee20008000800 */
[----:B------:R-:W-:Y:S01]  /*4a30*/  VIADD R186, R172, UR49 ;  /* 0x00000031acba7c36 */ /* 0x000fe20008000000 */
[----:B------:R-:W1:Y:S01]  /*4a40*/  LDCU.64 UR52, c[0x0][0x348] ;  /* 0x00006900ff3477ac */ /* 0x000e620008000a00 */
[----:B------:R-:W-:-:S02]  /*4a50*/  IMAD.MOV R175, RZ, RZ, -R185 ;  /* 0x000000ffffaf7224 */ /* 0x000fc400078e0ab9 */
[----:B------:R-:W-:Y:S01]  /*4a60*/  VIADD R186, R186, 0x200 ;  /* 0x00000200baba7836 */ /* 0x000fe20000000000 */
[----:B------:R-:W1:Y:S01]  /*4a70*/  LDCU.64 UR38, c[0x0][0x888] ;  /* 0x00011100ff2677ac */ /* 0x000e620008000a00 */
[----:B------:R-:W1:Y:S01]  /*4a80*/  LDC R73, c[0x0][0xb30] ;  /* 0x0002cc00ff497b82 */ /* 0x000e620000000800 */
[----:B------:R-:W1:Y:S01]  /*4a90*/  LDCU.64 UR44, c[0x0][0x890] ;  /* 0x00011200ff2c77ac */ /* 0x000e620008000a00 */
[----:B------:R-:W-:-:S06]  /*4aa0*/  UIADD3 UR48, UPT, UPT, UR49, 0x200, URZ ;  /* 0x0000020031307890 */ /* 0x000fcc000fffe0ff */
[----:B------:R-:W1:Y:S08]  /*4ab0*/  LDC.64 R168, c[0x0][0xb10] ;  /* 0x0002c400ffa87b82 */ /* 0x000e700000000a00 */
[----:B------:R-:W1:Y:S08]  /*4ac0*/  LDC.64 R70, c[0x0][0xb18] ;  /* 0x0002c600ff467b82 */ /* 0x000e700000000a00 */
[----:B------:R-:W1:Y:S08]  /*4ad0*/  LDC.64 R68, c[0x0][0xb28] ;  /* 0x0002ca00ff447b82 */ /* 0x000e700000000a00 */
[----:B------:R-:W1:Y:S01]  /*4ae0*/  LDC.64 R166, c[0x0][0x8b0] ;  /* 0x00022c00ffa67b82 */ /* 0x000e620000000a00 */
[----:B---3--:R-:W-:-:S07]  /*4af0*/  IMAD.IADD R79, R0, 0x1, R79 ;  /* 0x00000001004f7824 */ /* 0x008fce00078e024f */
[----:B------:R-:W3:Y:S08]  /*4b00*/  LDC.64 R164, c[0x0][0x8a8] ;  /* 0x00022a00ffa47b82 */ /* 0x000ef00000000a00 */
[----:B--2-4-:R-:W1:Y:S02]  /*4b10*/  LDC R178, c[0x0][0x374] ;  /* 0x0000dd00ffb27b82 */ /* 0x014e640000000800 */
.L_x_124:
[C---:B------:R-:W-:Y:S02]  /*4b20*/  LEA R0, R191.reuse, UR49, 0x3 ;  /* 0x00000031bf007c11 */ /* 0x040fe4000f8e18ff */
[----:B------:R-:W-:Y:S02]  /*4b30*/  SHF.L.U32 R3, R182, 0x1f, RZ ;  /* 0x0000001fb6037819 */ /* 0x000fe400000006ff */
[----:B------:R-:W-:Y:S02]  /*4b40*/  LEA R16, R191, UR49, 0x4 ;  /* 0x00000031bf107c11 */ /* 0x000fe4000f8e20ff */
[----:B------:R-:W2:Y:S02]  /*4b50*/  SYNCS.PHASECHK.TRANS64.TRYWAIT P0, [R0+URZ+0x80], R3 ;  /* 0x00008003000075a7 */ /* 0x000ea400080011ff */
[----:B-12---:R-:W-:Y:S05]  /*4b60*/  @!P0 BRA `(.L_x_80) ;  /* 0x0000006c00408947 */ /* 0x006fea0003800000 */
.L_x_162:
[----:B------:R-:W4:Y:S01]  /*4b70*/  LDC.64 R12, c[0x0][0xb10] ;  /* 0x0002c400ff0c7b82 */ /* 0x000f220000000a00 */
[----:B------:R-:W3:Y:S01]  /*4b80*/  LDS.128 R16, [R16+0xf0] ;  /* 0x0000f00010107984 */ /* 0x000ee20000000c00 */
[----:B-1----:R-:W-:Y:S01]  /*4b90*/  ISETP.NE.AND P1, PT, R73, 0x1, PT ;  /* 0x000000014900780c */ /* 0x002fe20003f25270 */
[----:B--2---:R-:W-:Y:S01]  /*4ba0*/  VIADD R0, R0, 0x90 ;  /* 0x0000009000007836 */ /* 0x004fe20000000000 */
[----:B------:R-:W-:Y:S04]  /*4bb0*/  ISETP.GE.AND P0, PT, R72, 0x1, PT ;  /* 0x000000014800780c */ /* 0x000fe80003f06270 */
[----:B------:R-:W1:Y:S01]  /*4bc0*/  LDC.64 R10, c[0x0][0xb18] ;  /* 0x0002c600ff0a7b82 */ /* 0x000e620000000a00 */
[----:B------:R-:W-:Y:S01]  /*4bd0*/  PRMT R0, RZ, 0x654, R0 ;  /* 0x00000654ff007816 */ /* 0x000fe20000000000 */
[----:B------:R-:W-:Y:S01]  /*4be0*/  @!PT LDS RZ, [RZ] ;  /* 0x00000000fffff984 */ /* 0x000fe20000000800 */
[----:B------:R-:W-:Y:S01]  /*4bf0*/  @!PT LDS RZ, [RZ] ;  /* 0x00000000fffff984 */ /* 0x000fe20000000800 */
[----:B------:R-:W-:Y:S01]  /*4c00*/  @!PT LDS RZ, [RZ] ;  /* 0x00000000fffff984 */ /* 0x000fe20000000800 */
[----:B------:R-:W-:Y:S01]  /*4c10*/  @!PT LDS RZ, [RZ] ;  /* 0x00000000fffff984 */ /* 0x000fe20000000800 */
[----:B------:R2:W-:Y:S06]  /*4c20*/  MEMBAR.ALL.CTA ;  /* 0x0000000000007992 */ /* 0x0005ec0000008000 */
[----:B--2---:R-:W2:Y:S01]  /*4c30*/  FENCE.VIEW.ASYNC.S ;  /* 0x00000000000073c6 */ /* 0x004ea20000000000 */
[----:B------:R-:W1:Y:S08]  /*4c40*/  @!P1 LDC R14, c[0x0][0xb20] ;  /* 0x0002c800ff0e9b82 */ /* 0x000e700000000800 */
[----:B------:R-:W1:Y:S01]  /*4c50*/  @!P1 LDC R9, c[0x0][0xb0c] ;  /* 0x0002c300ff099b82 */ /* 0x000e620000000800 */
[----:B--2---:R2:W-:Y:S01]  /*4c60*/  SYNCS.ARRIVE.TRANS64.RED.A1T0 RZ, [R0+URZ], RZ ;  /* 0x000000ff00ff79a7 */ /* 0x0045e200081004ff */
[----:B---3--:R-:W-:Y:S04]  /*4c70*/  LOP3.LUT P4, RZ, R18, 0x1, RZ, 0xc0, !PT ;  /* 0x0000000112ff7812 */ /* 0x008fe8000788c0ff */
[----:B------:R-:W-:Y:S09]  /*4c80*/  P2R R190, PR, RZ, 0x10 ;  /* 0x00000010ffbe7803 */ /* 0x000ff20000000000 */
[----:B------:R-:W-:Y:S02]  /*4c90*/  @P4 MOV R77, R16 ;  /* 0x00000010004d4202 */ /* 0x000fe40000000f00 */
[----:B------:R-:W-:Y:S01]  /*4ca0*/  @P4 LOP3.LUT R75, R17, 0xffff, RZ, 0xc0, !PT ;  /* 0x0000ffff114b4812 */ /* 0x000fe200078ec0ff */
[----:B--2-4-:R-:W-:Y:S06]  /*4cb0*/  @!P0 BRA `(.L_x_81) ;  /* 0x0000000000a48947 */ /* 0x014fec0003800000 */
[----:B------:R-:W-:Y:S01]  /*4cc0*/  IMAD.HI.U32 R23, R178, R71, RZ ;  /* 0x00000047b2177227 */ /* 0x000fe200078e00ff */
[----:B------:R-:W-:Y:S02]  /*4cd0*/  ISETP.NE.AND P0, PT, R70, 0x1, PT ;  /* 0x000000014600780c */ /* 0x000fe40003f05270 */
[----:B------:R-:W-:Y:S01]  /*4ce0*/  ISETP.NE.AND P2, PT, R72, 0x1, PT ;  /* 0x000000014800780c */ /* 0x000fe20003f45270 */
[----:B------:R-:W-:Y:S01]  /*4cf0*/  IMAD.HI.U32 R22, R177, R168, RZ ;  /* 0x000000a8b1167227 */ /* 0x000fe200078e00ff */
[----:B------:R-:W-:Y:S02]  /*4d00*/  SHF.R.U32.HI R23, RZ, R174, R23 ;  /* 0x000000aeff177219 */ /* 0x000fe40000011617 */
[----:B------:R-:W-:Y:S01]  /*4d10*/  ISETP.NE.AND P3, PT, R74, 0x1, PT ;  /* 0x000000014a00780c */ /* 0x000fe20003f65270 */
[----:B------:R-:W-:Y:S01]  /*4d20*/  IMAD.HI.U32 R26, R77, R168, RZ ;  /* 0x000000a84d1a7227 */ /* 0x000fe200078e00ff */
[----:B------:R-:W-:Y:S02]  /*4d30*/  SHF.R.U32.HI R22, RZ, R169, R22 ;  /* 0x000000a9ff167219 */ /* 0x000fe40000011616 */
[----:B------:R-:W-:Y:S01]  /*4d40*/  SEL R3, R178, R23, !P0 ;  /* 0x00000017b2037207 */ /* 0x000fe20004000000 */
[----:B------:R-:W-:Y:S01]  /*4d50*/  IMAD.HI.U32 R23, R75, R71, RZ ;  /* 0x000000474b177227 */ /* 0x000fe200078e00ff */
[----:B------:R-:W-:Y:S02]  /*4d60*/  SEL R7, R177, R22, !P3 ;  /* 0x00000016b1077207 */ /* 0x000fe40005800000 */
[----:B------:R-:W-:Y:S01]  /*4d70*/  SHF.R.U32.HI R26, RZ, R169, R26 ;  /* 0x000000a9ff1a7219 */ /* 0x000fe2000001161a */
[-C--:B------:R-:W-:Y:S04]  /*4d80*/  IMAD.HI.U32 R22, R3, R68.reuse, RZ ;  /* 0x0000004403167227 */ /* 0x080fe800078e00ff */
[----:B------:R-:W-:Y:S01]  /*4d90*/  IMAD.HI.U32 R24, R7, R68, RZ ;  /* 0x0000004407187227 */ /* 0x000fe200078e00ff */
[-C--:B------:R-:W-:Y:S02]  /*4da0*/  @P2 SHF.R.U32.HI R3, RZ, R69.reuse, R22 ;  /* 0x00000045ff032219 */ /* 0x080fe40000011616 */
[----:B------:R-:W-:Y:S02]  /*4db0*/  SHF.R.U32.HI R22, RZ, R174, R23 ;  /* 0x000000aeff167219 */ /* 0x000fe40000011617 */
[----:B------:R-:W-:Y:S01]  /*4dc0*/  @P2 SHF.R.U32.HI R7, RZ, R69, R24 ;  /* 0x00000045ff072219 */ /* 0x000fe20000011618 */
[C---:B------:R-:W-:Y:S01]  /*4dd0*/  IMAD R2, R72.reuse, R3, RZ ;  /* 0x0000000348027224 */ /* 0x040fe200078e02ff */
[----:B------:R-:W-:Y:S02]  /*4de0*/  SEL R5, R75, R22, !P0 ;  /* 0x000000164b057207 */ /* 0x000fe40004000000 */
[----:B------:R-:W-:Y:S01]  /*4df0*/  SEL R3, R77, R26, !P3 ;  /* 0x0000001a4d037207 */ /* 0x000fe20005800000 */
[----:B------:R-:W-:Y:S01]  /*4e00*/  IMAD R4, R72, R7, RZ ;  /* 0x0000000748047224 */ /* 0x000fe200078e02ff */
[C---:B------:R-:W-:Y:S01]  /*4e10*/  ISETP.GE.AND P0, PT, R5.reuse, R2, PT ;  /* 0x000000020500720c */ /* 0x040fe20003f06270 */
[----:B------:R-:W-:Y:S03]  /*4e20*/  IMAD.HI.U32 R6, R5, R68, RZ ;  /* 0x0000004405067227 */ /* 0x000fe600078e00ff */
[----:B------:R-:W-:Y:S01]  /*4e30*/  ISETP.GE.OR P0, PT, R3, R4, P0 ;  /* 0x000000040300720c */ /* 0x000fe20000706670 */
[----:B------:R-:W-:Y:S01]  /*4e40*/  IMAD.MOV R4, RZ, RZ, -R3 ;  /* 0x000000ffff047224 */ /* 0x000fe200078e0a03 */
[-C--:B------:R-:W-:Y:S03]  /*4e50*/  SHF.R.U32.HI R6, RZ, R69.reuse, R6 ;  /* 0x00000045ff067219 */ /* 0x080fe60000011606 */
[----:B------:R-:W-:Y:S01]  /*4e60*/  IMAD R77, R74, R4, R77 ;  /* 0x000000044a4d7224 */ /* 0x000fe200078e024d */
[----:B------:R-:W-:Y:S05]  /*4e70*/  SEL R15, R5, R6, !P2 ;  /* 0x00000006050f7207 */ /* 0x000fea0005000000 */
[----:B------:R-:W-:Y:S02]  /*4e80*/  IMAD.MOV R6, RZ, RZ, -R15 ;  /* 0x000000ffff067224 */ /* 0x000fe400078e0a0f */
[C---:B------:R-:W-:Y:S04]  /*4e90*/  @!P0 IMAD.HI.U32 R2, R3.reuse, R68, RZ ;  /* 0x0000004403028227 */ /* 0x040fe800078e00ff */
[----:B------:R-:W-:Y:S01]  /*4ea0*/  IMAD R6, R72, R6, R5 ;  /* 0x0000000648067224 */ /* 0x000fe200078e0205 */
[----:B------:R-:W-:Y:S04]  /*4eb0*/  @!P0 SHF.R.U32.HI R2, RZ, R69, R2 ;  /* 0x00000045ff028219 */ /* 0x000fe80000011602 */
[----:B------:R-:W-:Y:S02]  /*4ec0*/  @!P0 SEL R0, R3, R2, !P2 ;  /* 0x0000000203008207 */ /* 0x000fe40005000000 */
[----:B------:R-:W-:Y:S02]  /*4ed0*/  IADD3 R2, PT, PT, -R5, RZ, RZ ;  /* 0x000000ff05027210 */ /* 0x000fe40007ffe1ff */
[----:B------:R-:W-:Y:S01]  /*4ee0*/  @!P0 IADD3 R8, PT, PT, R15, -R0, RZ ;  /* 0x800000000f088210 */ /* 0x000fe20007ffe0ff */
[----:B------:R-:W-:Y:S02]  /*4ef0*/  @!P0 IMAD R0, R7, R6, R0 ;  /* 0x0000000607008224 */ /* 0x000fe400078e0200 */
[----:B------:R-:W-:Y:S02]  /*4f00*/  IMAD R75, R70, R2, R75 ;  /* 0x00000002464b7224 */ /* 0x000fe400078e024b */
[----:B------:R-:W-:Y:S02]  /*4f10*/  @!P0 IMAD R5, R8, R72, R3 ;  /* 0x0000004808058224 */ /* 0x000fe400078e0203 */
[----:B------:R-:W-:Y:S04]  /*4f20*/  @!P0 IMAD.MOV.U32 R3, RZ, RZ, R0 ;  /* 0x000000ffff038224 */ /* 0x000fe800078e0000 */
[----:B------:R-:W-:Y:S02]  /*4f30*/  IMAD R77, R3, R74, R77 ;  /* 0x0000004a034d7224 */ /* 0x000fe400078e024d */
[----:B------:R-:W-:Y:S07]  /*4f40*/  IMAD R75, R5, R70, R75 ;  /* 0x00000046054b7224 */ /* 0x000fee00078e024b */
.L_x_81:
[----:B-1----:R-:W-:Y:S01]  /*4f50*/  @!P1 ISETP.NE.AND P0, PT, R10, 0x1, PT ;  /* 0x000000010a00980c */ /* 0x002fe20003f05270 */
[----:B------:R-:W-:Y:S01]  /*4f60*/  @!P1 IMAD.HI.U32 R0, R77, R12, RZ ;  /* 0x0000000c4d009227 */ /* 0x000fe200078e00ff */
[----:B------:R-:W-:Y:S01]  /*4f70*/  @!P1 ISETP.NE.AND P2, PT, R9, 0x1, PT ;  /* 0x000000010900980c */ /* 0x000fe20003f45270 */
[----:B------:R-:W-:Y:S01]  /*4f80*/  ULOP3.LUT UP0, URZ, UR48, 0x1b0, URZ, 0xc0, !UPT ;  /* 0x000001b030ff7892 */ /* 0x000fe2000f80c0ff */
[----:B------:R-:W-:Y:S01]  /*4f90*/  R2UR UR42, R21 ;  /* 0x00000000152a72ca */ /* 0x000fe200000e0000 */
[----:B------:R-:W-:Y:S01]  /*4fa0*/  @!P1 IMAD.HI.U32 R3, R75, R11, RZ ;  /* 0x0000000b4b039227 */ /* 0x000fe200078e00ff */
[----:B------:R-:W-:Y:S02]  /*4fb0*/  @!P1 SHF.R.U32.HI R0, RZ, R13, R0 ;  /* 0x0000000dff009219 */ /* 0x000fe40000011600 */
[----:B------:R-:W-:Y:S01]  /*4fc0*/  R2UR UR41, R20 ;  /* 0x00000000142972ca */ /* 0x000fe200000e0000 */
[----:B------:R-:W-:Y:S01]  /*4fd0*/  VIADD R191, R191, 0x1 ;  /* 0x00000001bfbf7836 */ /* 0x000fe20000000000 */
[----:B------:R-:W-:Y:S02]  /*4fe0*/  @!P1 SHF.R.U32.HI R2, RZ, R14, R3 ;  /* 0x0000000eff029219 */ /* 0x000fe40000011603 */
[----:B------:R-:W-:Y:S02]  /*4ff0*/  @!P1 SEL R3, R77, R0, !P2 ;  /* 0x000000004d039207 */ /* 0x000fe40005000000 */
[----:B------:R-:W-:Y:S02]  /*5000*/  @!P1 SEL R2, R75, R2, !P0 ;  /* 0x000000024b029207 */ /* 0x000fe40004000000 */
[----:B------:R-:W-:Y:S01]  /*5010*/  @P4 SHF.R.U32.HI R179, RZ, 0x10, R17 ;  /* 0x00000010ffb34819 */ /* 0x000fe20000011611 */
[----:B------:R-:W-:Y:S02]  /*5020*/  USHF.L.U32 UR42, UR42, 0x7, URZ ;  /* 0x000000072a2a7899 */ /* 0x000fe400080006ff */
[----:B------:R-:W-:Y:S02]  /*5030*/  @!P1 IMAD.IADD R0, R2, 0x1, -R3 ;  /* 0x0000000102009824 */ /* 0x000fe400078e0a03 */
[----:B------:R-:W-:Y:S01]  /*5040*/  @!P1 IMAD.IADD R2, R3, 0x1, -R2 ;  /* 0x0000000103029824 */ /* 0x000fe200078e0a02 */
[----:B------:R-:W-:Y:S01]  /*5050*/  USHF.L.U32 UR41, UR41, 0x8, URZ ;  /* 0x0000000829297899 */ /* 0x000fe200080006ff */
[----:B------:R-:W-:Y:S02]  /*5060*/  @!P1 IMAD R77, R0, R9, R77 ;  /* 0x00000009004d9224 */ /* 0x000fe400078e024d */
[----:B------:R-:W-:Y:S01]  /*5070*/  @!P1 IMAD R75, R2, R10, R75 ;  /* 0x0000000a024b9224 */ /* 0x000fe200078e024b */
[----:B------:R-:W-:Y:S08]  /*5080*/  BRA.U !UP0, `(.L_x_82) ;  /* 0x0000000108407547 */ /* 0x000ff0000b800000 */
[----:B------:R-:W1:Y:S01]  /*5090*/  LDCU.64 UR8, c[0x4][0x88] ;  /* 0x01001100ff0877ac */ /* 0x000e620008000a00 */
[----:B------:R-:W-:Y:S01]  /*50a0*/  MOV R3, 0x0 ;  /* 0x0000000000037802 */ /* 0x000fe20000000f00 */
[----:B------:R-:W-:Y:S02]  /*50b0*/  HFMA2 R12, -RZ, RZ, 0, 5.9604644775390625e-08 ;  /* 0x00000001ff0c7431 */ /* 0x000fe400000001ff */
[----:B------:R-:W-:Y:S02]  /*50c0*/  IMAD.MOV.U32 R8, RZ, RZ, 0x70 ;  /* 0x00000070ff087424 */ /* 0x000fe400078e00ff */
[----:B------:R-:W-:Y:S01]  /*50d0*/  IMAD.MOV.U32 R13, RZ, RZ, RZ ;  /* 0x000000ffff0d7224 */ /* 0x000fe200078e00ff */
[----:B------:R-:W2:Y:S01]  /*50e0*/  LDCU.64 UR6, c[0x4][0x90] ;  /* 0x01001200ff0677ac */ /* 0x000ea20008000a00 */
[----:B------:R-:W3:Y:S01]  /*50f0*/  LDC.64 R2, c[0x4][R3] ;  /* 0x0100000003027b82 */ /* 0x000ee20000000a00 */
[----:B------:R-:W4:Y:S01]  /*5100*/  LDCU.64 UR4, c[0x4][0x8] ;  /* 0x01000100ff0477ac */ /* 0x000f220008000a00 */
[----:B-1----:R-:W-:Y:S01]  /*5110*/  MOV R5, UR9 ;  /* 0x0000000900057c02 */ /* 0x002fe20008000f00 */
[----:B------:R-:W-:Y:S01]  /*5120*/  IMAD.U32 R4, RZ, RZ, UR8 ;  /* 0x00000008ff047e24 */ /* 0x000fe2000f8e00ff */
[----:B--2---:R-:W-:Y:S01]  /*5130*/  MOV R7, UR7 ;  /* 0x0000000700077c02 */ /* 0x004fe20008000f00 */
[----:B------:R-:W-:Y:S01]  /*5140*/  IMAD.U32 R6, RZ, RZ, UR6 ;  /* 0x00000006ff067e24 */ /* 0x000fe2000f8e00ff */
[----:B----4-:R-:W-:Y:S01]  /*5150*/  MOV R11, UR5 ;  /* 0x00000005000b7c02 */ /* 0x010fe20008000f00 */
[----:B------:R-:W-:Y:S02]  /*5160*/  IMAD.U32 R10, RZ, RZ, UR4 ;  /* 0x00000004ff0a7e24 */ /* 0x000fe4000f8e00ff */
[----:B------:R-:W-:Y:S07]  /*5170*/  LEPC R20, `(.L_x_82) ;  /* 0x000000001014794e */ /* 0x000fee0000000000 */
[----:B---3-5:R-:W-:Y:S05]  /*5180*/  CALL.ABS.NOINC R2 ;  /* 0x0000000002007343 */ /* 0x028fea0003c00000 */
.L_x_82:
[----:B------:R-:W-:Y:S01]  /*5190*/  LOP3.LUT P0, RZ, R188, 0x1b0, RZ, 0xc0, !PT ;  /* 0x000001b0bcff7812 */ /* 0x000fe2000780c0ff */
[----:B------:R-:W-:Y:S11]  /*51a0*/  BSSY.RECONVERGENT B6, `(.L_x_83) ;  /* 0x0000013000067945 */ /* 0x000ff60003800200 */
[----:B------:R-:W-:Y:S01]  /*51b0*/  @!UPT UIADD3 URZ, UPT, UPT, URZ, URZ, URZ ;  /* 0x000000fffffff290 */ /* 0x000fe2000fffe0ff */
[----:B------:R-:W-:Y:S05]  /*51c0*/  @!P0 BRA `(.L_x_84) ;  /* 0x0000000000408947 */ /* 0x000fea0003800000 */
        /* <DEDUP_REMOVED lines=16> */
.L_x_84:
[----:B------:R-:W-:Y:S05]  /*52d0*/  BSYNC.RECONVERGENT B6 ;  /* 0x0000000000067941 */ /* 0x000fea0003800200 */
.L_x_83:
[----:B------:R-:W-:Y:S01]  /*52e0*/  ISETP.NE.U32.AND P4, PT, R166, RZ, PT ;  /* 0x000000ffa600720c */ /* 0x000fe20003f85070 */
[----:B------:R-:W-:Y:S01]  /*52f0*/  UISETP.NE.AND UP2, UPT, UR50, URZ, UPT ;  /* 0x000000ff3200728c */ /* 0x000fe2000bf45270 */
[----:B------:R-:W-:Y:S01]  /*5300*/  ISETP.NE.U32.AND P2, PT, RZ, UR38, PT ;  /* 0x00000026ff007c0c */ /* 0x000fe2000bf45070 */
[----:B------:R-:W-:Y:S01]  /*5310*/  UISETP.NE.U32.AND UP1, UPT, UR44, URZ, UPT ;  /* 0x000000ff2c00728c */ /* 0x000fe2000bf25070 */
[----:B------:R-:W-:Y:S01]  /*5320*/  ISETP.NE.AND.EX P4, PT, R167, RZ, PT, P4 ;  /* 0x000000ffa700720c */ /* 0x000fe20003f85340 */
[----:B------:R-:W-:Y:S01]  /*5330*/  UPLOP3.LUT UP0, UPT, UPT, UPT, UPT, 0x40, 0x4 ;  /* 0x000000000004789c */ /* 0x000fe20003f0e870 */
[----:B------:R-:W-:Y:S01]  /*5340*/  ISETP.NE.AND.EX P2, PT, RZ, UR39, PT, P2 ;  /* 0x00000027ff007c0c */ /* 0x000fe2000bf45320 */
[----:B------:R-:W-:Y:S01]  /*5350*/  UISETP.NE.AND.EX UP1, UPT, UR45, URZ, UPT, UP1 ;  /* 0x000000ff2d00728c */ /* 0x000fe2000bf25310 */
[----:B------:R-:W-:Y:S04]  /*5360*/  PLOP3.LUT P1, PT, PT, PT, UP2, 0x80, 0x8 ;  /* 0x000000000008781c */ /* 0x000fe80003f2f028 */
[----:B------:R-:W-:Y:S06]  /*5370*/  @UP2 UPLOP3.LUT UP0, UPT, UPT, UPT, UP1, 0x80, 0x8 ;  /* 0x000000000008289c */ /* 0x000fec0003f0f010 */
[----:B------:R-:W-:Y:S01]  /*5380*/  PLOP3.LUT P0, PT, PT, PT, UP0, 0x80, 0x8 ;  /* 0x000000000008781c */ /* 0x000fe20003f0f008 */
[----:B------:R-:W-:Y:S01]  /*5390*/  @!UPT UIADD3 URZ, UPT, UPT, URZ, URZ, URZ ;  /* 0x000000fffffff290 */ /* 0x000fe2000fffe0ff */
[----:B------:R-:W-:Y:S11]  /*53a0*/  BRA.U !UP1, `(.L_x_85) ;  /* 0x0000000109387547 */ /* 0x000ff6000b800000 */
[----:B------:R-:W-:Y:S01]  /*53b0*/  UISETP.NE.U32.AND UP0, UPT, UR38, URZ, UPT ;  /* 0x000000ff2600728c */ /* 0x000fe2000bf05070 */
[----:B------:R-:W-:Y:S02]  /*53c0*/  HFMA2 R0, -RZ, RZ, 0, 5.9604644775390625e-08 ;  /* 0x00000001ff007431 */ /* 0x000fe400000001ff */
[----:B------:R-:W-:Y:S01]  /*53d0*/  IMAD.MOV.U32 R171, RZ, RZ, 0x1 ;  /* 0x00000001ffab7424 */ /* 0x000fe200078e00ff */
[----:B------:R-:W-:Y:S06]  /*53e0*/  UISETP.NE.AND.EX UP0, UPT, UR39, URZ, UPT, UP0 ;  /* 0x000000ff2700728c */ /* 0x000fec000bf05300 */
[----:B------:R-:W-:Y:S05]  /*53f0*/  PLOP3.LUT P3, PT, PT, PT, UP0, 0x80, 0x8 ;  /* 0x000000000008781c */ /* 0x000fea0003f6f008 */
[----:B------:R-:W1:Y:S01]  /*5400*/  @UP0 LDCU.64 UR6, c[0x0][0x888] ;  /* 0x00011100ff0607ac */ /* 0x000e620008000a00 */
[----:B------:R-:W-:Y:S07]  /*5410*/  @UP0 UIMAD UR4, UR36, UR44, URZ ;  /* 0x0000002c240402a4 */ /* 0x000fee000f8e02ff */
[----:B------:R-:W-:Y:S01]  /*5420*/  @!P3 PRMT R171, R0, 0x7610, R171 ;  /* 0x0000761000abb816 */ /* 0x000fe200000000ab */
[----:B-1----:R-:W-:Y:S03]  /*5430*/  @UP0 UIMAD.WIDE UR6, UR4, 0x4, UR6 ;  /* 0x00000004040608a5 */ /* 0x002fe6000f8e0206 */
[----:B------:R-:W1:Y:S03]  /*5440*/  @!UP0 LDCU UR4, c[0x0][0x880] ;  /* 0x00011000ff0487ac */ /* 0x000e660008000800 */
[----:B------:R-:W-:Y:S01]  /*5450*/  IMAD.U32 R2, RZ, RZ, UR6 ;  /* 0x00000006ff027e24 */ /* 0x000fe2000f8e00ff */
[----:B------:R-:W-:Y:S05]  /*5460*/  MOV R3, UR7 ;  /* 0x0000000700037c02 */ /* 0x000fea0008000f00 */
[----:B-----5:R2:W5:Y:S02]  /*5470*/  @P3 LDG.E R81, desc[UR46][R2.64] ;  /* 0x0000002e02513981 */ /* 0x020564000c1e1900 */
[----:B-12---:R-:W-:Y:S02]  /*5480*/  @!P3 IMAD.U32 R81, RZ, RZ, UR4 ;  /* 0x00000004ff51be24 */ /* 0x006fe4000f8e00ff */
.L_x_85:
[----:B------:R-:W-:Y:S05]  /*5490*/  @!P4 BRA `(.L_x_86) ;  /* 0x000000000020c947 */ /* 0x000fea0003800000 */
[----:B------:R-:W-:Y:S04]  /*54a0*/  ISETP.NE.U32.AND P3, PT, R164, RZ, PT ;  /* 0x000000ffa400720c */ /* 0x000fe80003f65070 */
[----:B------:R-:W-:Y:S11]  /*54b0*/  ISETP.NE.AND.EX P3, PT, R165, RZ, PT, P3 ;  /* 0x000000ffa500720c */ /* 0x000ff60003f65330 */
[----:B------:R-:W-:Y:S02]  /*54c0*/  @!UPT UIADD3 URZ, UPT, UPT, URZ, URZ, URZ ;  /* 0x000000fffffff290 */ /* 0x000fe4000fffe0ff */
[----:B------:R-:W1:Y:S01]  /*54d0*/  @P3 LDC.64 R2, c[0x0][0x8a8] ;  /* 0x00022a00ff023b82 */ /* 0x000e620000000a00 */
[----:B------:R-:W-:Y:S04]  /*54e0*/  @P3 IMAD R0, R166, UR36, RZ ;  /* 0x00000024a6003c24 */ /* 0x000fe8000f8e02ff */
[----:B-1----:R-:W-:Y:S05]  /*54f0*/  @P3 IMAD.WIDE R2, R0, 0x4, R2 ;  /* 0x0000000400023825 */ /* 0x002fea00078e0202 */
[----:B-----5:R1:W5:Y:S02]  /*5500*/  @P3 LDG.E R78, desc[UR46][R2.64] ;  /* 0x0000002e024e3981 */ /* 0x020364000c1e1900 */
[----:B-1----:R-:W2:Y:S02]  /*5510*/  @!P3 LDC R78, c[0x0][0x8a0] ;  /* 0x00022800ff4ebb82 */ /* 0x002ea40000000800 */
.L_x_86:
[----:B-----5:R-:W-:Y:S01]  /*5520*/  FSETP.NEU.AND P4, PT, R81, RZ, PT ;  /* 0x000000ff5100720b */ /* 0x020fe20003f8d000 */
[----:B------:R-:W-:Y:S01]  /*5530*/  BSSY B1, `(.L_x_87) ;  /* 0x0000047000017945 */ /* 0x000fe20003800000 */
[----:B------:R-:W-:Y:S01]  /*5540*/  SEL R5, RZ, 0xffffffff, P2 ;  /* 0xffffffffff057807 */ /* 0x000fe20001000000 */
[----:B------:R-:W-:Y:S01]  /*5550*/  IMAD.MOV.U32 R196, RZ, RZ, 0x1 ;  /* 0x00000001ffc47424 */ /* 0x000fe200078e00ff */
[----:B------:R-:W-:Y:S01]  /*5560*/  LOP3.LUT P3, RZ, R171, 0xff, RZ, 0xc0, !PT ;  /* 0x000000ffabff7812 */ /* 0x000fe2000786c0ff */
[C---:B------:R-:W-:Y:S01]  /*5570*/  IMAD R80, R76.reuse, 0x100, R79 ;  /* 0x000001004c507824 */ /* 0x040fe200078e024f */
[----:B------:R-:W-:Y:S02]  /*5580*/  @P1 SEL R0, RZ, 0xffffffff, P4 ;  /* 0xffffffffff001807 */ /* 0x000fe40002000000 */
[----:B------:R-:W-:Y:S02]  /*5590*/  CS2R R162, SRZ ;  /* 0x0000000000a27805 */ /* 0x000fe4000001ff00 */
[----:B------:R-:W-:Y:S02]  /*55a0*/  LEA R3, R181, UR49, 0x3 ;  /* 0x00000031b5037c11 */ /* 0x000fe4000f8e18ff */
[----:B------:R-:W-:Y:S02]  /*55b0*/  CS2R R160, SRZ ;  /* 0x0000000000a07805 */ /* 0x000fe4000001ff00 */
[----:B------:R-:W-:Y:S02]  /*55c0*/  @P0 SEL R0, R5, R0, !P3 ;  /* 0x0000000005000207 */ /* 0x000fe40005800000 */
[----:B------:R-:W-:Y:S02]  /*55d0*/  CS2R R158, SRZ ;  /* 0x00000000009e7805 */ /* 0x000fe4000001ff00 */
[----:B------:R-:W-:Y:S02]  /*55e0*/  LEA R193, R76, UR49, 0x3 ;  /* 0x000000314cc17c11 */ /* 0x000fe4000f8e18ff */
[----:B------:R-:W-:Y:S02]  /*55f0*/  CS2R R156, SRZ ;  /* 0x00000000009c7805 */ /* 0x000fe4000001ff00 */
[----:B------:R-:W-:Y:S02]  /*5600*/  @P1 LOP3.LUT R0, R0, 0x1, RZ, 0xc0, !PT ;  /* 0x0000000100001812 */ /* 0x000fe400078ec0ff */
[----:B------:R-:W-:Y:S02]  /*5610*/  CS2R R154, SRZ ;  /* 0x00000000009a7805 */ /* 0x000fe4000001ff00 */
[----:B------:R-:W-:Y:S02]  /*5620*/  SHF.L.U32 R2, R183, 0x1f, RZ ;  /* 0x0000001fb7027819 */ /* 0x000fe400000006ff */
[----:B------:R-:W-:Y:S02]  /*5630*/  CS2R R152, SRZ ;  /* 0x0000000000987805 */ /* 0x000fe4000001ff00 */
[----:B------:R-:W-:Y:S02]  /*5640*/  ISETP.NE.U32.OR P6, PT, R0, 0x1, !P1 ;  /* 0x000000010000780c */ /* 0x000fe40004fc5470 */
[----:B------:R-:W-:Y:S02]  /*5650*/  CS2R R150, SRZ ;  /* 0x0000000000967805 */ /* 0x000fe4000001ff00 */
[----:B------:R-:W-:Y:S02]  /*5660*/  PLOP3.LUT P2, PT, PT, PT, UP1, 0x80, 0x8 ;  /* 0x000000000008781c */ /* 0x000fe40003f4f018 */
[----:B------:R-:W-:Y:S02]  /*5670*/  CS2R R148, SRZ ;  /* 0x0000000000947805 */ /* 0x000fe4000001ff00 */
[----:B------:R-:W-:Y:S02]  /*5680*/  SEL R0, RZ, 0xffffffff, P4 ;  /* 0xffffffffff007807 */ /* 0x000fe40002000000 */
[----:B------:R-:W-:Y:S03]  /*5690*/  P2R R198, PR, RZ, 0x40 ;  /* 0x00000040ffc67803 */ /* 0x000fe60000000000 */
[----:B------:R-:W-:Y:S04]  /*56a0*/  @P6 SHF.L.U32 R4, R180, 0x1f, RZ ;  /* 0x0000001fb4046819 */ /* 0x000fe800000006ff */
[----:B------:R-:W-:Y:S01]  /*56b0*/  @P2 SEL R0, R5, R0, !P3 ;  /* 0x0000000005002207 */ /* 0x000fe20005800000 */
[----:B------:R-:W1:Y:S03]  /*56c0*/  @P6 SYNCS.PHASECHK.TRANS64.TRYWAIT P1, [R3+URZ+0x30], R4 ;  /* 0x00003004030065a7 */ /* 0x000e6600080211ff */
[----:B------:R-:W-:Y:S04]  /*56d0*/  LOP3.LUT R0, R0, 0x1, RZ, 0xc0, !PT ;  /* 0x0000000100007812 */ /* 0x000fe800078ec0ff */
[----:B------:R-:W-:Y:S04]  /*56e0*/  ISETP.NE.U32.AND P5, PT, R0, 0x1, PT ;  /* 0x000000010000780c */ /* 0x000fe80003fa5070 */
[----:B------:R-:W-:Y:S01]  /*56f0*/  P2R R197, PR, RZ, 0x20 ;  /* 0x00000020ffc57803 */ /* 0x000fe20000000000 */
[----:B------:R3:W4:Y:S01]  /*5700*/  SYNCS.PHASECHK.TRANS64.TRYWAIT P0, [R193+URZ+0xa0], R2 ;  /* 0x0000a002c10075a7 */ /* 0x00072200080011ff */
[----:B-1----:R-:W-:Y:S01]  /*5710*/  @P6 SEL R196, RZ, 0x1, !P1 ;  /* 0x00000001ffc46807 */ /* 0x002fe20004800000 */
[----:B---3--:R-:W-:Y:S06]  /*5720*/  @!P6 BRA `(.L_x_88) ;  /* 0x00000000009ce947 */ /* 0x008fec0003800000 */
[----:B------:R-:W-:Y:S01]  /*5730*/  @P5 IMAD R6, R181, 0x2000, R186 ;  /* 0x00002000b5065824 */ /* 0x000fe200078e02ba */
[----:B------:R-:W-:Y:S01]  /*5740*/  ISETP.NE.AND P1, PT, R196, RZ, PT ;  /* 0x000000ffc400720c */ /* 0x000fe20003f25270 */
[----:B------:R-:W-:Y:S01]  /*5750*/  BSSY B0, `(.L_x_89) ;  /* 0x0000010000007945 */ /* 0x000fe20003800000 */
[----:B------:R-:W-:Y:S01]  /*5760*/  CS2R R150, SRZ ;  /* 0x0000000000967805 */ /* 0x000fe2000001ff00 */
[--C-:B------:R-:W-:Y:S01]  /*5770*/  @P5 IMAD R7, R187, -0x10, R6.reuse ;  /* 0xfffffff0bb075824 */ /* 0x100fe200078e0206 */
[----:B------:R-:W-:Y:S01]  /*5780*/  CS2R R148, SRZ ;  /* 0x0000000000947805 */ /* 0x000fe2000001ff00 */
[----:B------:R-:W-:Y:S01]  /*5790*/  @P5 IMAD R5, R185, -0x10, R6 ;  /* 0xfffffff0b9055824 */ /* 0x000fe200078e0206 */
[----:B------:R-:W-:Y:S01]  /*57a0*/  CS2R R158, SRZ ;  /* 0x00000000009e7805 */ /* 0x000fe2000001ff00 */
[----:B------:R-:W-:Y:S01]  /*57b0*/  @P5 IMAD R4, R184, 0x10, R7 ;  /* 0x00000010b8045824 */ /* 0x000fe200078e0207 */
[----:B------:R-:W-:Y:S02]  /*57c0*/  CS2R R156, SRZ ;  /* 0x00000000009c7805 */ /* 0x000fe4000001ff00 */
[----:B------:R-:W-:Y:S02]  /*57d0*/  CS2R R154, SRZ ;  /* 0x00000000009a7805 */ /* 0x000fe4000001ff00 */
[----:B------:R-:W-:Y:S02]  /*57e0*/  CS2R R152, SRZ ;  /* 0x0000000000987805 */ /* 0x000fe4000001ff00 */
[----:B------:R-:W-:Y:S02]  /*57f0*/  CS2R R162, SRZ ;  /* 0x0000000000a27805 */ /* 0x000fe4000001ff00 */
[----:B------:R-:W-:Y:S01]  /*5800*/  CS2R R160, SRZ ;  /* 0x0000000000a07805 */ /* 0x000fe2000001ff00 */
[----:B------:R-:W-:Y:S06]  /*5810*/  @P1 BRA `(.L_x_90) ;  /* 0x00000000000c1947 */ /* 0x000fec0003800000 */
[----:B------:R-:W-:Y:S04]  /*5820*/  SHF.L.U32 R0, R180, 0x1f, RZ ;  /* 0x0000001fb4007819 */ /* 0x000fe800000006ff */
[----:B------:R-:W1:Y:S02]  /*5830*/  SYNCS.PHASECHK.TRANS64.TRYWAIT P1, [R3+URZ+0x30], R0 ;  /* 0x00003000030075a7 */ /* 0x000e6400080211ff */
[----:B-1----:R-:W-:Y:S05]  /*5840*/  @!P1 BRA `(.L_x_91) ;  /* 0x00000060001c9947 */ /* 0x002fea0003800000 */
.L_x_90:
[----:B------:R-:W-:Y:S05]  /*5850*/  BSYNC B0 ;  /* 0x0000000000007941 */ /* 0x000fea0003800000 */
.L_x_89:
[----:B------:R-:W-:Y:S01]  /*5860*/  ISETP.NE.AND P1, PT, R197, RZ, PT ;  /* 0x000000ffc500720c */ /* 0x000fe20003f25270 */
[----:B-1----:R-:W-:Y:S02]  /*5870*/  VIADD R3, R3, 0x50 ;  /* 0x0000005003037836 */ /* 0x002fe40000000000 */
[----:B------:R-:W-:Y:S02]  /*5880*/  IMAD.U32 R0, RZ, RZ, UR37 ;  /* 0x00000025ff007e24 */ /* 0x000fe4000f8e00ff */
[----:B------:R-:W-:Y:S03]  /*5890*/  VIADD R181, R181, 0x1 ;  /* 0x00000001b5b57836 */ /* 0x000fe60000000000 */
[----:B------:R-:W-:Y:S05]  /*58a0*/  PRMT R0, R0, 0x654, R3 ;  /* 0x0000065400007816 */ /* 0x000fea0000000003 */
[----:B------:R1:W3:Y:S04]  /*58b0*/  @P1 LDS.128 R148, [R6] ;  /* 0x0000000006941984 */ /* 0x0002e80000000c00 */
[----:B------:R1:W1:Y:S04]  /*58c0*/  @P1 LDS.128 R156, [R5+0x20] ;  /* 0x00002000059c1984 */ /* 0x0002680000000c00 */
[----:B------:R1:W1:Y:S04]  /*58d0*/  @P1 LDS.128 R152, [R7+0x10] ;  /* 0x0000100007981984 */ /* 0x0002680000000c00 */
[----:B------:R1:W1:Y:S01]  /*58e0*/  @P1 LDS.128 R160, [R4+0x10] ;  /* 0x0000100004a01984 */ /* 0x0002620000000c00 */
[C---:B------:R-:W-:Y:S01]  /*58f0*/  ISETP.NE.AND P1, PT, R181.reuse, 0x4, PT ;  /* 0x00000004b500780c */ /* 0x040fe20003f25270 */
[----:B------:R-:W-:Y:S01]  /*5900*/  @!PT LDS RZ, [RZ] ;  /* 0x00000000fffff984 */ /* 0x000fe20000000800 */
[----:B------:R-:W-:Y:S01]  /*5910*/  @!PT LDS RZ, [RZ] ;  /* 0x00000000fffff984 */ /* 0x000fe20000000800 */
[----:B------:R-:W-:Y:S01]  /*5920*/  @!PT LDS RZ, [RZ] ;  /* 0x00000000fffff984 */ /* 0x000fe20000000800 */
[----:B------:R-:W-:Y:S01]  /*5930*/  @!PT LDS RZ, [RZ] ;  /* 0x00000000fffff984 */ /* 0x000fe20000000800 */
[----:B------:R5:W-:Y:S06]  /*5940*/  MEMBAR.ALL.CTA ;  /* 0x0000000000007992 */ /* 0x000bec0000008000 */
[----:B-----5:R-:W5:Y:S01]  /*5950*/  FENCE.VIEW.ASYNC.S ;  /* 0x00000000000073c6 */ /* 0x020f620000000000 */
[----:B------:R-:W-:Y:S02]  /*5960*/  SEL R3, RZ, 0x1, P1 ;  /* 0x00000001ff037807 */ /* 0x000fe40000800000 */
[----:B------:R-:W-:Y:S02]  /*5970*/  SEL R181, R181, RZ, P1 ;  /* 0x000000ffb5b57207 */ /* 0x000fe40000800000 */
[----:B------:R-:W-:Y:S01]  /*5980*/  LOP3.LUT R180, R180, R3, RZ, 0x3c, !PT ;  /* 0x00000003b4b47212 */ /* 0x000fe200078e3cff */
[----:B-----5:R1:W-:Y:S06]  /*5990*/  SYNCS.ARRIVE.TRANS64.RED.A1T0 RZ, [R0+URZ], RZ ;  /* 0x000000ff00ff79a7 */ /* 0x0203ec00081004ff */
.L_x_88:
[----:B------:R-:W-:Y:S05]  /*59a0*/  BSYNC B1 ;  /* 0x0000000000017941 */ /* 0x000fea0003800000 */
.L_x_87:
[----:B-1----:R-:W-:Y:S04]  /*59b0*/  SHF.R.U32.HI R0, RZ, 0x15, R80 ;  /* 0x00000015ff007819 */ /* 0x002fe80000011650 */
[----:B------:R-:W-:Y:S01]  /*59c0*/  LOP3.LUT P1, RZ, R0, 0x3, R173, 0x48, !PT ;  /* 0x0000000300ff7812 */ /* 0x000fe200078248ad */
[----:B------:R-:W-:Y:S01]  /*59d0*/  @!UPT UIADD3 URZ, UPT, UPT, URZ, URZ, URZ ;  /* 0x000000fffffff290 */ /* 0x000fe2000fffe0ff */
[----:B----4-:R-:W-:Y:S11]  /*59e0*/  @P0 BRA `(.L_x_92) ;  /* 0x0000000000080947 */ /* 0x010ff60003800000 */
[----:B------:R-:W1:Y:S02]  /*59f0*/  SYNCS.PHASECHK.TRANS64.TRYWAIT P0, [R193+URZ+0xa0], R2 ;  /* 0x0000a002c10075a7 */ /* 0x000e6400080011ff */
[----:B-1----:R-:W-:Y:S05]  /*5a00*/  @!P0 BRA `(.L_x_93) ;  /* 0x0000005c00c08947 */ /* 0x002fea0003800000 */
.L_x_92:
[----:B------:R-:W-:Y:S04]  /*5a10*/  BSSY.RECONVERGENT B6, `(.L_x_94) ;  /* 0x0000012000067945 */ /* 0x000fe80003800200 */
[----:B------:R-:W-:Y:S05]  /*5a20*/  @!P1 BRA `(.L_x_95) ;  /* 0x0000000000409947 */ /* 0x000fea0003800000 */
[----:B------:R-:W4:Y:S01]  /*5a30*/  LDCU.64 UR8, c[0x4][0x78] ;  /* 0x01000f00ff0877ac */ /* 0x000f220008000a00 */
[----:B------:R-:W-:Y:S01]  /*5a40*/  MOV R3, 0x0 ;  /* 0x0000000000037802 */ /* 0x000fe20000000f00 */
[----:B------:R-:W-:Y:S02]  /*5a50*/  HFMA2 R12, -RZ, RZ, 0, 5.9604644775390625e-08 ;  /* 0x00000001ff0c7431 */ /* 0x000fe400000001ff */
[----:B------:R-:W-:Y:S02]  /*5a60*/  IMAD.MOV.U32 R8, RZ, RZ, 0x192 ;  /* 0x00000192ff087424 */ /* 0x000fe400078e00ff */
[----:B------:R-:W-:Y:S01]  /*5a70*/  IMAD.MOV.U32 R13, RZ, RZ, RZ ;  /* 0x000000ffff0d7224 */ /* 0x000fe200078e00ff */
[----:B------:R-:W5:Y:S01]  /*5a80*/  LDCU.64 UR6, c[0x4][0x80] ;  /* 0x01001000ff0677ac */ /* 0x000f620008000a00 */
[----:B-1----:R-:W1:Y:S01]  /*5a90*/  LDC.64 R2, c[0x4][R3] ;  /* 0x0100000003027b82 */ /* 0x002e620000000a00 */
[----:B------:R-:W2:Y:S01]  /*5aa0*/  LDCU.64 UR4, c[0x4][0x18] ;  /* 0x01000300ff0477ac */ /* 0x000ea20008000a00 */
[----:B----4-:R-:W-:Y:S01]  /*5ab0*/  MOV R5, UR9 ;  /* 0x0000000900057c02 */ /* 0x010fe20008000f00 */
[----:B------:R-:W-:Y:S01]  /*5ac0*/  IMAD.U32 R4, RZ, RZ, UR8 ;  /* 0x00000008ff047e24 */ /* 0x000fe2000f8e00ff */
[----:B-----5:R-:W-:Y:S01]  /*5ad0*/  MOV R7, UR7 ;  /* 0x0000000700077c02 */ /* 0x020fe20008000f00 */
[----:B------:R-:W-:Y:S01]  /*5ae0*/  IMAD.U32 R6, RZ, RZ, UR6 ;  /* 0x00000006ff067e24 */ /* 0x000fe2000f8e00ff */
[----:B--2---:R-:W-:Y:S01]  /*5af0*/  MOV R11, UR5 ;  /* 0x00000005000b7c02 */ /* 0x004fe20008000f00 */
[----:B------:R-:W-:Y:S02]  /*5b00*/  IMAD.U32 R10, RZ, RZ, UR4 ;  /* 0x00000004ff0a7e24 */ /* 0x000fe4000f8e00ff */
[----:B------:R-:W-:Y:S07]  /*5b10*/  LEPC R20, `(.L_x_95) ;  /* 0x000000001014794e */ /* 0x000fee0000000000 */
[----:B-1-3--:R-:W-:Y:S05]  /*5b20*/  CALL.ABS.NOINC R2 ;  /* 0x0000000002007343 */ /* 0x00afea0003c00000 */
.L_x_95:
[----:B------:R-:W-:Y:S05]  /*5b30*/  BSYNC.RECONVERGENT B6 ;  /* 0x0000000000067941 */ /* 0x000fea0003800200 */
.L_x_94:
[-C--:B---3--:R-:W-:Y:S01]  /*5b40*/  F2FP.F16.E5M2.UNPACK_B R83, R148.reuse ;  /* 0x00000094ff53723e */ /* 0x088fe200020004ff */
[----:B------:R-:W-:Y:S05]  /*5b50*/  WARPSYNC.ALL ;  /* 0x0000000000007948 */ /* 0x000fea0003800000 */
[----:B------:R-:W-:Y:S01]  /*5b60*/  R2UR UR4, R80 ;  /* 0x00000000500472ca */ /* 0x000fe200000e0000 */
[--C-:B------:R-:W-:Y:S01]  /*5b70*/  HADD2.F32 R82, -RZ, R83.reuse.H0_H0 ;  /* 0x20000053ff527230 */ /* 0x100fe20000004100 */
[----:B------:R-:W-:Y:S01]  /*5b80*/  F2FP.F16.E5M2.UNPACK_B R85, R148.H1 ;  /* 0x00000094ff55723e */ /* 0x000fe200030004ff */
[----:B------:R-:W-:Y:S01]  /*5b90*/  HADD2.F32 R83, -RZ, R83.H1_H1 ;  /* 0x30000053ff537230 */ /* 0x000fe20000004100 */
[-C--:B------:R-:W-:Y:S01]  /*5ba0*/  F2FP.F16.E5M2.UNPACK_B R87, R149.reuse ;  /* 0x00000095ff57723e */ /* 0x080fe200020004ff */
[----:B------:R-:W-:Y:S01]  /*5bb0*/  BSSY.RECONVERGENT B0, `(.L_x_96) ;  /* 0x000011d000007945 */ /* 0x000fe20003800200 */
[----:B------:R-:W-:Y:S01]  /*5bc0*/  F2FP.F16.E5M2.UNPACK_B R89, R149.H1 ;  /* 0x00000095ff59723e */ /* 0x000fe200030004ff */
[----:B------:R-:W-:Y:S01]  /*5bd0*/  HADD2.F32 R84, -RZ, R85.H0_H0 ;  /* 0x20000055ff547230 */ /* 0x000fe20000004100 */
[-C--:B------:R-:W-:Y:S01]  /*5be0*/  F2FP.F16.E5M2.UNPACK_B R91, R150.reuse ;  /* 0x00000096ff5b723e */ /* 0x080fe200020004ff */
[----:B------:R-:W-:Y:S01]  /*5bf0*/  HADD2.F32 R88, -RZ, R87.H1_H1 ;  /* 0x30000057ff587230 */ /* 0x000fe20000004100 */
[----:B------:R-:W-:Y:S01]  /*5c00*/  F2FP.F16.E5M2.UNPACK_B R93, R150.H1 ;  /* 0x00000096ff5d723e */ /* 0x000fe200030004ff */
[----:B------:R-:W-:Y:S01]  /*5c10*/  HADD2.F32 R86, -RZ, R85.H1_H1 ;  /* 0x30000055ff567230 */ /* 0x000fe20000004100 */
[-C--:B------:R-:W-:Y:S01]  /*5c20*/  F2FP.F16.E5M2.UNPACK_B R95, R151.reuse ;  /* 0x00000097ff5f723e */ /* 0x080fe200020004ff */
[----:B------:R-:W2:Y:S01]  /*5c30*/  LDTM.x64 R4, tmem[UR4] ;  /* 0x00000004000479ee */ /* 0x000ea20008340000 */
[----:B------:R-:W-:Y:S01]  /*5c40*/  F2FP.F16.E5M2.UNPACK_B R97, R151.H1 ;  /* 0x00000097ff61723e */ /* 0x000fe200030004ff */
[----:B------:R-:W-:Y:S01]  /*5c50*/  HADD2.F32 R85, -RZ, R87.H0_H0 ;  /* 0x20000057ff557230 */ /* 0x000fe20000004100 */
[-C--:B------:R-:W-:Y:S01]  /*5c60*/  F2FP.F16.E5M2.UNPACK_B R99, R152.reuse ;  /* 0x00000098ff63723e */ /* 0x080fe200020004ff */
[----:B------:R-:W-:Y:S01]  /*5c70*/  HADD2.F32 R87, -RZ, R89.H0_H0 ;  /* 0x20000059ff577230 */ /* 0x000fe20000004100 */
[----:B------:R-:W-:Y:S01]  /*5c80*/  F2FP.F16.E5M2.UNPACK_B R101, R152.H1 ;  /* 0x00000098ff65723e */ /* 0x000fe200030004ff */
[----:B------:R-:W-:Y:S01]  /*5c90*/  HADD2.F32 R92, -RZ, R91.H1_H1 ;  /* 0x3000005bff5c7230 */ /* 0x000fe20000004100 */
[----:B------:R-:W-:Y:S01]  /*5ca0*/  SHF.L.U32 R199, R176, 0x4, RZ ;  /* 0x00000004b0c77819 */ /* 0x000fe200000006ff */
[----:B------:R-:W-:Y:S01]  /*5cb0*/  HADD2.F32 R96, -RZ, R95.H1_H1 ;  /* 0x3000005fff607230 */ /* 0x000fe20000004100 */
[----:B------:R-:W-:Y:S01]  /*5cc0*/  SHF.L.U32 R207, R175, 0x4, RZ ;  /* 0x00000004afcf7819 */ /* 0x000fe200000006ff */
[----:B------:R-:W-:Y:S01]  /*5cd0*/  HADD2.F32 R100, -RZ, R99.H1_H1 ;  /* 0x30000063ff647230 */ /* 0x000fe20000004100 */
[----:B------:R-:W-:Y:S01]  /*5ce0*/  IADD3 R192, PT, PT, R186, R199, RZ ;  /* 0x000000c7bac07210 */ /* 0x000fe20007ffe0ff */
[----:B------:R-:W-:Y:S01]  /*5cf0*/  HADD2.F32 R90, -RZ, R89.H1_H1 ;  /* 0x30000059ff5a7230 */ /* 0x000fe20000004100 */
[----:B------:R-:W-:Y:S01]  /*5d00*/  SHF.L.U32 R205, R184, 0x4, RZ ;  /* 0x00000004b8cd7819 */ /* 0x000fe200000006ff */
[----:B------:R-:W-:Y:S01]  /*5d10*/  HADD2.F32 R89, -RZ, R91.H0_H0 ;  /* 0x2000005bff597230 */ /* 0x000fe20000004100 */
[-C--:B------:R-:W-:Y:S01]  /*5d20*/  F2FP.F16.E5M2.UNPACK_B R103, R153.reuse ;  /* 0x00000099ff67723e */ /* 0x080fe200020004ff */
[--C-:B------:R-:W-:Y:S01]  /*5d30*/  HADD2.F32 R91, -RZ, R93.reuse.H0_H0 ;  /* 0x2000005dff5b7230 */ /* 0x100fe20000004100 */
[----:B------:R-:W-:Y:S01]  /*5d40*/  IADD3 R194, PT, PT, R205, R192, RZ ;  /* 0x000000c0cdc27210 */ /* 0x000fe20007ffe0ff */
[----:B------:R-:W-:Y:S01]  /*5d50*/  HADD2.F32 R94, -RZ, R93.H1_H1 ;  /* 0x3000005dff5e7230 */ /* 0x000fe20000004100 */
[----:B------:R-:W-:Y:S01]  /*5d60*/  F2FP.F16.E5M2.UNPACK_B R105, R153.H1 ;  /* 0x00000099ff69723e */ /* 0x000fe200030004ff */
[----:B------:R-:W-:Y:S01]  /*5d70*/  HADD2.F32 R93, -RZ, R95.H0_H0 ;  /* 0x2000005fff5d7230 */ /* 0x000fe20000004100 */
[-C--:B------:R-:W-:Y:S01]  /*5d80*/  F2FP.F16.E5M2.UNPACK_B R107, R154.reuse ;  /* 0x0000009aff6b723e */ /* 0x080fe200020004ff */
[----:B------:R-:W-:Y:S01]  /*5d90*/  HADD2.F32 R104, -RZ, R103.H1_H1 ;  /* 0x30000067ff687230 */ /* 0x000fe20000004100 */
[----:B------:R-:W-:Y:S01]  /*5da0*/  F2FP.F16.E5M2.UNPACK_B R109, R154.H1 ;  /* 0x0000009aff6d723e */ /* 0x000fe200030004ff */
[C---:B--2---:R-:W-:Y:S01]  /*5db0*/  FMUL R0, R78.reuse, R4 ;  /* 0x000000044e007220 */ /* 0x044fe20000400000 */
[C---:B-1----:R-:W-:Y:S01]  /*5dc0*/  FMUL R2, R78.reuse, R5 ;  /* 0x000000054e027220 */ /* 0x042fe20000400000 */
[C---:B------:R-:W-:Y:S01]  /*5dd0*/  FMUL R4, R78.reuse, R8 ;  /* 0x000000084e047220 */ /* 0x040fe20000400000 */
[C---:B------:R-:W-:Y:S01]  /*5de0*/  FMUL R5, R78.reuse, R9 ;  /* 0x000000094e057220 */ /* 0x040fe20000400000 */
[C---:B------:R-:W-:Y:S01]  /*5df0*/  FFMA R0, R81.reuse, R82, R0 ;  /* 0x0000005251007223 */ /* 0x040fe20000000000 */
[C---:B------:R-:W-:Y:S01]  /*5e00*/  FFMA R2, R81.reuse, R83, R2 ;  /* 0x0000005351027223 */ /* 0x040fe20000000002 */
[C---:B------:R-:W-:Y:S01]  /*5e10*/  FMUL R8, R78.reuse, R12 ;  /* 0x0000000c4e087220 */ /* 0x040fe20000400000 */
[C---:B------:R-:W-:Y:S01]  /*5e20*/  FMUL R9, R78.reuse, R13 ;  /* 0x0000000d4e097220 */ /* 0x040fe20000400000 */
[C---:B------:R-:W-:Y:S01]  /*5e30*/  FMUL R12, R78.reuse, R16 ;  /* 0x000000104e0c7220 */ /* 0x040fe20000400000 */
[C---:B------:R-:W-:Y:S01]  /*5e40*/  FMUL R13, R78.reuse, R17 ;  /* 0x000000114e0d7220 */ /* 0x040fe20000400000 */
[C---:B------:R-:W-:Y:S01]  /*5e50*/  FMUL R16, R78.reuse, R20 ;  /* 0x000000144e107220 */ /* 0x040fe20000400000 */
[C---:B------:R-:W-:Y:S01]  /*5e60*/  FMUL R17, R78.reuse, R21 ;  /* 0x000000154e117220 */ /* 0x040fe20000400000 */
[C---:B------:R-:W-:Y:S01]  /*5e70*/  FMUL R20, R78.reuse, R24 ;  /* 0x000000184e147220 */ /* 0x040fe20000400000 */
[C---:B------:R-:W-:Y:S01]  /*5e80*/  FMUL R21, R78.reuse, R25 ;  /* 0x000000194e157220 */ /* 0x040fe20000400000 */
[----:B------:R-:W-:Y:S02]  /*5e90*/  HADD2.F32 R108, -RZ, R107.H1_H1 ;  /* 0x3000006bff6c7230 */ /* 0x000fe40000004100 */
[C---:B------:R-:W-:Y:S01]  /*5ea0*/  FMUL R24, R78.reuse, R28 ;  /* 0x0000001c4e187220 */ /* 0x040fe20000400000 */
[C---:B------:R-:W-:Y:S01]  /*5eb0*/  FMUL R25, R78.reuse, R29 ;  /* 0x0000001d4e197220 */ /* 0x040fe20000400000 */
[C---:B------:R-:W-:Y:S01]  /*5ec0*/  FMUL R28, R78.reuse, R32 ;  /* 0x000000204e1c7220 */ /* 0x040fe20000400000 */
[C---:B------:R-:W-:Y:S01]  /*5ed0*/  FMUL R29, R78.reuse, R33 ;  /* 0x000000214e1d7220 */ /* 0x040fe20000400000 */
[C---:B------:R-:W-:Y:S01]  /*5ee0*/  FMUL R32, R78.reuse, R36 ;  /* 0x000000244e207220 */ /* 0x040fe20000400000 */
[----:B------:R-:W-:Y:S01]  /*5ef0*/  F2FP.F16.E5M2.UNPACK_B R111, R155 ;  /* 0x0000009bff6f723e */ /* 0x000fe200020004ff */
[C---:B------:R-:W-:Y:S01]  /*5f00*/  FMUL R33, R78.reuse, R37 ;  /* 0x000000254e217220 */ /* 0x040fe20000400000 */
[C---:B------:R-:W-:Y:S01]  /*5f10*/  FMUL R36, R78.reuse, R40 ;  /* 0x000000284e247220 */ /* 0x040fe20000400000 */
[----:B------:R-:W-:Y:S01]  /*5f20*/  F2FP.F16.E5M2.UNPACK_B R113, R155.H1 ;  /* 0x0000009bff71723e */ /* 0x000fe200030004ff */
[C---:B------:R-:W-:Y:S01]  /*5f30*/  FMUL R37, R78.reuse, R41 ;  /* 0x000000294e257220 */ /* 0x040fe20000400000 */
[----:B------:R-:W-:Y:S02]  /*5f40*/  HADD2.F32 R112, -RZ, R111.H1_H1 ;  /* 0x3000006fff707230 */ /* 0x000fe40000004100 */
        /* <DEDUP_REMOVED lines=26> */
[C---:B------:R-:W-:Y:S01]  /*60f0*/  FFMA R3, R81.reuse, R84, R3 ;  /* 0x0000005451037223 */ /* 0x040fe20000000003 */
[C---:B------:R-:W-:Y:S01]  /*6100*/  FFMA R7, R81.reuse, R86, R7 ;  /* 0x0000005651077223 */ /* 0x040fe20000000007 */
[----:B------:R-:W-:Y:S01]  /*6110*/  F2FP.F16.E5M2.UNPACK_B R131, R160 ;  /* 0x000000a0ff83723e */ /* 0x000fe200020004ff */
[C---:B------:R-:W-:Y:S01]  /*6120*/  FFMA R4, R81.reuse, R85, R4 ;  /* 0x0000005551047223 */ /* 0x040fe20000000004 */
[C---:B------:R-:W-:Y:S01]  /*6130*/  FFMA R5, R81.reuse, R88, R5 ;  /* 0x0000005851057223 */ /* 0x040fe20000000005 */
[----:B------:R-:W-:Y:S01]  /*6140*/  F2FP.F16.E5M2.UNPACK_B R133, R160.H1 ;  /* 0x000000a0ff85723e */ /* 0x000fe200030004ff */
[----:B------:R-:W-:Y:S01]  /*6150*/  FFMA R6, R81, R87, R6 ;  /* 0x0000005751067223 */ /* 0x000fe20000000006 */
[----:B------:R-:W-:Y:S01]  /*6160*/  F2FP.SATFINITE.E5M2.F32.PACK_AB_MERGE_C R195, R7, R3, RZ ;  /* 0x0000000307c3723e */ /* 0x000fe200048060ff */
[----:B------:R-:W-:Y:S02]  /*6170*/  HADD2.F32 R128, -RZ, R127.H1_H1 ;  /* 0x3000007fff807230 */ /* 0x000fe40000004100 */
[----:B------:R-:W-:Y:S01]  /*6180*/  FMUL R11, R78, R11 ;  /* 0x0000000b4e0b7220 */ /* 0x000fe20000400000 */
[----:B------:R-:W-:Y:S01]  /*6190*/  HADD2.F32 R132, -RZ, R131.H1_H1 ;  /* 0x30000083ff847230 */ /* 0x000fe20000004100 */
[----:B------:R-:W-:Y:S01]  /*61a0*/  F2FP.SATFINITE.E5M2.F32.PACK_AB_MERGE_C R200, R2, R0, R195 ;  /* 0x0000000002c8723e */ /* 0x000fe200048060c3 */
[----:B------:R-:W-:Y:S01]  /*61b0*/  FMUL R10, R78, R14 ;  /* 0x0000000e4e0a7220 */ /* 0x000fe20000400000 */
[----:B------:R-:W-:Y:S01]  /*61c0*/  IADD3 R195, PT, PT, R186, R207, RZ ;  /* 0x000000cfbac37210 */ /* 0x000fe20007ffe0ff */
[C---:B------:R-:W-:Y:S01]  /*61d0*/  FFMA R11, R81.reuse, R90, R11 ;  /* 0x0000005a510b7223 */ /* 0x040fe2000000000b */
[C---:B------:R-:W-:Y:S01]  /*61e0*/  FFMA R8, R81.reuse, R89, R8 ;  /* 0x0000005951087223 */ /* 0x040fe20000000008 */
[C---:B------:R-:W-:Y:S01]  /*61f0*/  FFMA R9, R81.reuse, R92, R9 ;  /* 0x0000005c51097223 */ /* 0x040fe20000000009 */
[--C-:B------:R-:W-:Y:S02]  /*6200*/  HADD2.F32 R95, -RZ, R97.reuse.H0_H0 ;  /* 0x20000061ff5f7230 */ /* 0x100fe40000004100 */
[----:B------:R-:W-:Y:S01]  /*6210*/  FFMA R10, R81, R91, R10 ;  /* 0x0000005b510a7223 */ /* 0x000fe2000000000a */
[----:B------:R-:W-:Y:S01]  /*6220*/  F2FP.SATFINITE.E5M2.F32.PACK_AB_MERGE_C R201, R11, R6, RZ ;  /* 0x000000060bc9723e */ /* 0x000fe200048060ff */
[C---:B------:R-:W-:Y:S01]  /*6230*/  FMUL R15, R78.reuse, R15 ;  /* 0x0000000f4e0f7220 */ /* 0x040fe20000400000 */
[----:B------:R-:W-:Y:S02]  /*6240*/  HADD2.F32 R98, -RZ, R97.H1_H1 ;  /* 0x30000061ff627230 */ /* 0x000fe40000004100 */
[C---:B------:R-:W-:Y:S01]  /*6250*/  FMUL R14, R78.reuse, R18 ;  /* 0x000000124e0e7220 */ /* 0x040fe20000400000 */
[----:B------:R-:W-:Y:S01]  /*6260*/  F2FP.SATFINITE.E5M2.F32.PACK_AB_MERGE_C R201, R5, R4, R201 ;  /* 0x0000000405c9723e */ /* 0x000fe200048060c9 */
[----:B------:R-:W-:Y:S02]  /*6270*/  HADD2.F32 R97, -RZ, R99.H0_H0 ;  /* 0x20000063ff617230 */ /* 0x000fe40000004100 */
[C---:B------:R-:W-:Y:S01]  /*6280*/  FFMA R15, R81.reuse, R94, R15 ;  /* 0x0000005e510f7223 */ /* 0x040fe2000000000f */
[C---:B------:R-:W-:Y:S01]  /*6290*/  FFMA R12, R81.reuse, R93, R12 ;  /* 0x0000005d510c7223 */ /* 0x040fe2000000000c */
[----:B------:R-:W-:Y:S01]  /*62a0*/  FFMA R13, R81, R96, R13 ;  /* 0x00000060510d7223 */ /* 0x000fe2000000000d */
[----:B------:R-:W-:Y:S01]  /*62b0*/  F2FP.F16.E5M2.UNPACK_B R135, R161 ;  /* 0x000000a1ff87723e */ /* 0x000fe200020004ff */
[--C-:B------:R-:W-:Y:S01]  /*62c0*/  HADD2.F32 R99, -RZ, R101.reuse.H0_H0 ;  /* 0x20000065ff637230 */ /* 0x100fe20000004100 */
[----:B------:R-:W-:Y:S01]  /*62d0*/  F2FP.SATFINITE.E5M2.F32.PACK_AB_MERGE_C R202, R15, R10, RZ ;  /* 0x0000000a0fca723e */ /* 0x000fe200048060ff */
[----:B------:R-:W-:Y:S01]  /*62e0*/  FFMA R14, R81, R95, R14 ;  /* 0x0000005f510e7223 */ /* 0x000fe2000000000e */
[C---:B------:R-:W-:Y:S01]  /*62f0*/  FMUL R19, R78.reuse, R19 ;  /* 0x000000134e137220 */ /* 0x040fe20000400000 */
[----:B------:R-:W-:Y:S01]  /*6300*/  HADD2.F32 R102, -RZ, R101.H1_H1 ;  /* 0x30000065ff667230 */ /* 0x000fe20000004100 */
[----:B------:R-:W-:Y:S01]  /*6310*/  F2FP.SATFINITE.E5M2.F32.PACK_AB_MERGE_C R202, R9, R8, R202 ;  /* 0x0000000809ca723e */ /* 0x000fe200048060ca */
[----:B------:R-:W-:Y:S02]  /*6320*/  HADD2.F32 R101, -RZ, R103.H0_H0 ;  /* 0x20000067ff657230 */ /* 0x000fe40000004100 */
[C---:B------:R-:W-:Y:S01]  /*6330*/  FFMA R19, R81.reuse, R98, R19 ;  /* 0x0000006251137223 */ /* 0x040fe20000000013 */
[C---:B------:R-:W-:Y:S01]  /*6340*/  FFMA R16, R81.reuse, R97, R16 ;  /* 0x0000006151107223 */ /* 0x040fe20000000010 */
[----:B------:R-:W-:Y:S01]  /*6350*/  FFMA R17, R81, R100, R17 ;  /* 0x0000006451117223 */ /* 0x000fe20000000011 */
[----:B------:R-:W-:Y:S02]  /*6360*/  HADD2.F32 R136, -RZ, R135.H1_H1 ;  /* 0x30000087ff887230 */ /* 0x000fe40000004100 */
[C---:B------:R-:W-:Y:S01]  /*6370*/  FMUL R18, R78.reuse, R22 ;  /* 0x000000164e127220 */ /* 0x040fe20000400000 */
[----:B------:R-:W-:Y:S01]  /*6380*/  F2FP.F16.E5M2.UNPACK_B R137, R161.H1 ;  /* 0x000000a1ff89723e */ /* 0x000fe200030004ff */
[C---:B------:R-:W-:Y:S01]  /*6390*/  FMUL R23, R78.reuse, R23 ;  /* 0x000000174e177220 */ /* 0x040fe20000400000 */
[--C-:B------:R-:W-:Y:S01]  /*63a0*/  HADD2.F32 R103, -RZ, R105.reuse.H0_H0 ;  /* 0x20000069ff677230 */ /* 0x100fe20000004100 */
[----:B------:R-:W-:Y:S01]  /*63b0*/  F2FP.SATFINITE.E5M2.F32.PACK_AB_MERGE_C R203, R19, R14, RZ ;  /* 0x0000000e13cb723e */ /* 0x000fe200048060ff */
[C---:B------:R-:W-:Y:S01]  /*63c0*/  FFMA R18, R81.reuse, R99, R18 ;  /* 0x0000006351127223 */ /* 0x040fe20000000012 */
[C---:B------:R-:W-:Y:S01]  /*63d0*/  FFMA R23, R81.reuse, R102, R23 ;  /* 0x0000006651177223 */ /* 0x040fe20000000017 */
[----:B------:R-:W-:Y:S01]  /*63e0*/  FFMA R20, R81, R101, R20 ;  /* 0x0000006551147223 */ /* 0x000fe20000000014 */
[----:B------:R-:W-:Y:S01]  /*63f0*/  F2FP.F16.E5M2.UNPACK_B R139, R162 ;  /* 0x000000a2ff8b723e */ /* 0x000fe200020004ff */
[----:B------:R-:W-:Y:S01]  /*6400*/  HADD2.F32 R106, -RZ, R105.H1_H1 ;  /* 0x30000069ff6a7230 */ /* 0x000fe20000004100 */
[----:B------:R-:W-:Y:S01]  /*6410*/  F2FP.SATFINITE.E5M2.F32.PACK_AB_MERGE_C R203, R13, R12, R203 ;  /* 0x0000000c0dcb723e */ /* 0x000fe200048060cb */
[----:B------:R-:W-:Y:S01]  /*6420*/  FFMA R21, R81, R104, R21 ;  /* 0x0000006851157223 */ /* 0x000fe20000000015 */
[----:B------:R-:W-:Y:S01]  /*6430*/  F2FP.SATFINITE.E5M2.F32.PACK_AB_MERGE_C R208, R23, R18, RZ ;  /* 0x0000001217d0723e */ /* 0x000fe200048060ff */
[----:B------:R-:W-:Y:S02]  /*6440*/  HADD2.F32 R105, -RZ, R107.H0_H0 ;  /* 0x2000006bff697230 */ /* 0x000fe40000004100 */
[C---:B------:R-:W-:Y:S01]  /*6450*/  FMUL R22, R78.reuse, R26 ;  /* 0x0000001a4e167220 */ /* 0x040fe20000400000 */
[----:B------:R1:W-:Y:S01]  /*6460*/  STS.128 [R172+UR49+0x8200], R200 ;  /* 0x008200c8ac007988 */ /* 0x0003e20008000c31 */
[----:B------:R-:W-:Y:S01]  /*6470*/  F2FP.SATFINITE.E5M2.F32.PACK_AB_MERGE_C R208, R17, R16, R208 ;  /* 0x0000001011d0723e */ /* 0x000fe200048060d0 */
[----:B------:R-:W-:Y:S02]  /*6480*/  HADD2.F32 R140, -RZ, R139.H1_H1 ;  /* 0x3000008bff8c7230 */ /* 0x000fe40000004100 */
[C---:B------:R-:W-:Y:S01]  /*6490*/  FFMA R22, R81.reuse, R103, R22 ;  /* 0x0000006751167223 */ /* 0x040fe20000000016 */
[C---:B------:R-:W-:Y:S01]  /*64a0*/  FMUL R27, R78.reuse, R27 ;  /* 0x0000001b4e1b7220 */ /* 0x040fe20000400000 */
[--C-:B------:R-:W-:Y:S02]  /*64b0*/  HADD2.F32 R107, -RZ, R109.reuse.H0_H0 ;  /* 0x2000006dff6b7230 */ /* 0x100fe40000004100 */
[C---:B------:R-:W-:Y:S01]  /*64c0*/  FMUL R26, R78.reuse, R30 ;  /* 0x0000001e4e1a7220 */ /* 0x040fe20000400000 */
[----:B------:R-:W-:Y:S02]  /*64d0*/  HADD2.F32 R110, -RZ, R109.H1_H1 ;  /* 0x3000006dff6e7230 */ /* 0x000fe40000004100 */
[C---:B------:R-:W-:Y:S01]  /*64e0*/  FFMA R27, R81.reuse, R106, R27 ;  /* 0x0000006a511b7223 */ /* 0x040fe2000000001b */
[C---:B------:R-:W-:Y:S01]  /*64f0*/  FFMA R24, R81.reuse, R105, R24 ;  /* 0x0000006951187223 */ /* 0x040fe20000000018 */
[----:B------:R-:W-:Y:S01]  /*6500*/  FFMA R25, R81, R108, R25 ;  /* 0x0000006c51197223 */ /* 0x000fe20000000019 */
[----:B------:R-:W-:Y:S01]  /*6510*/  F2FP.F16.E5M2.UNPACK_B R141, R162.H1 ;  /* 0x000000a2ff8d723e */ /* 0x000fe200030004ff */
[----:B------:R-:W-:Y:S01]  /*6520*/  HADD2.F32 R109, -RZ, R111.H0_H0 ;  /* 0x2000006fff6d7230 */ /* 0x000fe20000004100 */
[----:B------:R-:W-:Y:S01]  /*6530*/  F2FP.SATFINITE.E5M2.F32.PACK_AB_MERGE_C R209, R27, R22, RZ ;  /* 0x000000161bd1723e */ /* 0x000fe200048060ff */
[----:B------:R-:W-:Y:S01]  /*6540*/  FFMA R26, R81, R107, R26 ;  /* 0x0000006b511a7223 */ /* 0x000fe2000000001a */
[C---:B------:R-:W-:Y:S01]  /*6550*/  FMUL R31, R78.reuse, R31 ;  /* 0x0000001f4e1f7220 */ /* 0x040fe20000400000 */
[--C-:B------:R-:W-:Y:S01]  /*6560*/  HADD2.F32 R111, -RZ, R113.reuse.H0_H0 ;  /* 0x20000071ff6f7230 */ /* 0x100fe20000004100 */
[----:B------:R-:W-:Y:S01]  /*6570*/  F2FP.SATFINITE.E5M2.F32.PACK_AB_MERGE_C R209, R21, R20, R209 ;  /* 0x0000001415d1723e */ /* 0x000fe200048060d1 */
[----:B------:R-:W-:Y:S02]  /*6580*/  HADD2.F32 R114, -RZ, R113.H1_H1 ;  /* 0x30000071ff727230 */ /* 0x000fe40000004100 */
[C---:B------:R-:W-:Y:S01]  /*6590*/  FFMA R31, R81.reuse, R110, R31 ;  /* 0x0000006e511f7223 */ /* 0x040fe2000000001f */
[C---:B------:R-:W-:Y:S01]  /*65a0*/  FFMA R28, R81.reuse, R109, R28 ;  /* 0x0000006d511c7223 */ /* 0x040fe2000000001c */
[----:B------:R-:W-:Y:S01]  /*65b0*/  FFMA R29, R81, R112, R29 ;  /* 0x00000070511d7223 */ /* 0x000fe2000000001d */
[----:B------:R-:W-:Y:S02]  /*65c0*/  HADD2.F32 R113, -RZ, R115.H0_H0 ;  /* 0x20000073ff717230 */ /* 0x000fe40000004100 */
[C---:B------:R-:W-:Y:S01]  /*65d0*/  FMUL R30, R78.reuse, R34 ;  /* 0x000000224e1e7220 */ /* 0x040fe20000400000 */
[----:B------:R-:W-:Y:S01]  /*65e0*/  F2FP.F16.E5M2.UNPACK_B R143, R163 ;  /* 0x000000a3ff8f723e */ /* 0x000fe200020004ff */
[C---:B------:R-:W-:Y:S01]  /*65f0*/  FMUL R35, R78.reuse, R35 ;  /* 0x000000234e237220 */ /* 0x040fe20000400000 */
[----:B------:R-:W-:Y:S01]  /*6600*/  HADD2.F32 R115, -RZ, R117.H0_H0 ;  /* 0x20000075ff737230 */ /* 0x000fe20000004100 */
[----:B------:R-:W-:Y:S01]  /*6610*/  F2FP.SATFINITE.E5M2.F32.PACK_AB_MERGE_C R210, R31, R26, RZ ;  /* 0x0000001a1fd2723e */ /* 0x000fe200048060ff */
[C---:B------:R-:W-:Y:S01]  /*6620*/  FFMA R30, R81.reuse, R111, R30 ;  /* 0x0000006f511e7223 */ /* 0x040fe2000000001e */
[C---:B------:R-:W-:Y:S01]  /*6630*/  FFMA R35, R81.reuse, R114, R35 ;  /* 0x0000007251237223 */ /* 0x040fe20000000023 */
[C---:B------:R-:W-:Y:S01]  /*6640*/  FFMA R32, R81.reuse, R113, R32 ;  /* 0x0000007151207223 */ /* 0x040fe20000000020 */
[----:B------:R-:W-:Y:S01]  /*6650*/  F2FP.F16.E5M2.UNPACK_B R145, R163.H1 ;  /* 0x000000a3ff91723e */ /* 0x000fe200030004ff */
[----:B------:R-:W-:Y:S01]  /*6660*/  FFMA R33, R81, R116, R33 ;  /* 0x0000007451217223 */ /* 0x000fe20000000021 */
[----:B------:R-:W-:Y:S01]  /*6670*/  F2FP.SATFINITE.E5M2.F32.PACK_AB_MERGE_C R210, R25, R24, R210 ;  /* 0x0000001819d2723e */ /* 0x000fe200048060d2 */
[----:B------:R-:W-:Y:S01]  /*6680*/  HADD2.F32 R144, -RZ, R143.H1_H1 ;  /* 0x3000008fff907230 */ /* 0x000fe20000004100 */
[----:B------:R-:W-:Y:S01]  /*6690*/  F2FP.SATFINITE.E5M2.F32.PACK_AB_MERGE_C R211, R35, R30, RZ ;  /* 0x0000001e23d3723e */ /* 0x000fe200048060ff */
[----:B------:R-:W-:Y:S02]  /*66a0*/  HADD2.F32 R118, -RZ, R117.H1_H1 ;  /* 0x30000075ff767230 */ /* 0x000fe40000004100 */
[C---:B------:R-:W-:Y:S01]  /*66b0*/  FMUL R34, R78.reuse, R38 ;  /* 0x000000264e227220 */ /* 0x040fe20000400000 */
[----:B------:R-:W-:Y:S01]  /*66c0*/  HADD2.F32 R117, -RZ, R119.H0_H0 ;  /* 0x20000077ff757230 */ /* 0x000fe20000004100 */
[----:B------:R-:W-:Y:S01]  /*66d0*/  F2FP.SATFINITE.E5M2.F32.PACK_AB_MERGE_C R211, R29, R28, R211 ;  /* 0x0000001c1dd3723e */ /* 0x000fe200048060d3 */
[C---:B------:R-:W-:Y:S01]  /*66e0*/  FMUL R39, R78.reuse, R39 ;  /* 0x000000274e277220 */ /* 0x040fe20000400000 */
[--C-:B------:R-:W-:Y:S02]  /*66f0*/  HADD2.F32 R119, -RZ, R121.reuse.H0_H0 ;  /* 0x20000079ff777230 */ /* 0x100fe40000004100 */
[C---:B------:R-:W-:Y:S01]  /*6700*/  FFMA R34, R81.reuse, R115, R34 ;  /* 0x0000007351227223 */ /* 0x040fe20000000022 */
[----:B------:R-:W-:Y:S01]  /*6710*/  HADD2.F32 R122, -RZ, R121.H1_H1 ;  /* 0x30000079ff7a7230 */ /* 0x000fe20000004100 */
[----:B------:R1:W-:Y:S01]  /*6720*/  STS.128 [R192+0x8010], R208 ;  /* 0x008010d0c0007388 */ /* 0x0003e20000000c00 */
[----:B------:R-:W-:Y:S02]  /*6730*/  HADD2.F32 R121, -RZ, R123.H0_H0 ;  /* 0x2000007bff797230 */ /* 0x000fe40000004100 */
[C---:B------:R-:W-:Y:S01]  /*6740*/  FFMA R39, R81.reuse, R118, R39 ;  /* 0x0000007651277223 */ /* 0x040fe20000000027 */
[C---:B------:R-:W-:Y:S01]  /*6750*/  FFMA R36, R81.reuse, R117, R36 ;  /* 0x0000007551247223 */ /* 0x040fe20000000024 */
[----:B------:R-:W-:Y:S01]  /*6760*/  FFMA R37, R81, R120, R37 ;  /* 0x0000007851257223 */ /* 0x000fe20000000025 */
[C---:B------:R-:W-:Y:S01]  /*6770*/  FMUL R38, R78.reuse, R42 ;  /* 0x0000002a4e267220 */ /* 0x040fe20000400000 */
[----:B------:R-:W-:Y:S01]  /*6780*/  ISETP.NE.AND P0, PT, R189, RZ, PT ;  /* 0x000000ffbd00720c */ /* 0x000fe20003f05270 */
[C---:B------:R-:W-:Y:S01]  /*6790*/  FMUL R43, R78.reuse, R43 ;  /* 0x0000002b4e2b7220 */ /* 0x040fe20000400000 */
[--C-:B------:R-:W-:Y:S01]  /*67a0*/  HADD2.F32 R123, -RZ, R125.reuse.H0_H0 ;  /* 0x2000007dff7b7230 */ /* 0x100fe20000004100 */
[----:B------:R-:W-:Y:S01]  /*67b0*/  F2FP.SATFINITE.E5M2.F32.PACK_AB_MERGE_C R212, R39, R34, RZ ;  /* 0x0000002227d4723e */ /* 0x000fe200048060ff */
[C---:B------:R-:W-:Y:S01]  /*67c0*/  FFMA R38, R81.reuse, R119, R38 ;  /* 0x0000007751267223 */ /* 0x040fe20000000026 */
[C---:B------:R-:W-:Y:S01]  /*67d0*/  FFMA R43, R81.reuse, R122, R43 ;  /* 0x0000007a512b7223 */ /* 0x040fe2000000002b */
[----:B------:R-:W-:Y:S01]  /*67e0*/  FFMA R40, R81, R121, R40 ;  /* 0x0000007951287223 */ /* 0x000fe20000000028 */
[----:B------:R-:W-:Y:S01]  /*67f0*/  F2FP.SATFINITE.E5M2.F32.PACK_AB_MERGE_C R212, R33, R32, R212 ;  /* 0x0000002021d4723e */ /* 0x000fe200048060d4 */
[----:B------:R-:W-:Y:S01]  /*6800*/  FFMA R41, R81, R124, R41 ;  /* 0x0000007c51297223 */ /* 0x000fe20000000029 */
[----:B------:R-:W-:Y:S01]  /*6810*/  HADD2.F32 R126, -RZ, R125.H1_H1 ;  /* 0x3000007dff7e7230 */ /* 0x000fe20000004100 */
[----:B------:R-:W-:Y:S01]  /*6820*/  F2FP.SATFINITE.E5M2.F32.PACK_AB_MERGE_C R213, R43, R38, RZ ;  /* 0x000000262bd5723e */ /* 0x000fe200048060ff */
[----:B------:R-:W-:Y:S02]  /*6830*/  HADD2.F32 R125, -RZ, R127.H0_H0 ;  /* 0x2000007fff7d7230 */ /* 0x000fe40000004100 */
[C---:B------:R-:W-:Y:S01]  /*6840*/  FMUL R42, R78.reuse, R46 ;  /* 0x0000002e4e2a7220 */ /* 0x040fe20000400000 */
[----:B------:R-:W-:Y:S01]  /*6850*/  FMUL R47, R78, R47 ;  /* 0x0000002f4e2f7220 */ /* 0x000fe20000400000 */
[--C-:B------:R-:W-:Y:S01]  /*6860*/  HADD2.F32 R127, -RZ, R129.reuse.H0_H0 ;  /* 0x20000081ff7f7230 */ /* 0x100fe20000004100 */
[----:B------:R-:W-:Y:S01]  /*6870*/  F2FP.SATFINITE.E5M2.F32.PACK_AB_MERGE_C R213, R37, R36, R213 ;  /* 0x0000002425d5723e */ /* 0x000fe200048060d5 */
[C---:B------:R-:W-:Y:S01]  /*6880*/  FFMA R42, R81.reuse, R123, R42 ;  /* 0x0000007b512a7223 */ /* 0x040fe2000000002a */
[C---:B------:R-:W-:Y:S01]  /*6890*/  FFMA R47, R81.reuse, R126, R47 ;  /* 0x0000007e512f7223 */ /* 0x040fe2000000002f */
[C---:B------:R-:W-:Y:S01]  /*68a0*/  FFMA R44, R81.reuse, R125, R44 ;  /* 0x0000007d512c7223 */ /* 0x040fe2000000002c */
[----:B------:R-:W-:Y:S01]  /*68b0*/  ISETP.NE.AND P6, PT, R198, RZ, PT ;  /* 0x000000ffc600720c */ /* 0x000fe20003fc5270 */
[----:B------:R-:W-:Y:S01]  /*68c0*/  FFMA R45, R81, R128, R45 ;  /* 0x00000080512d7223 */ /* 0x000fe2000000002d */
[----:B------:R-:W-:Y:S01]  /*68d0*/  HADD2.F32 R130, -RZ, R129.H1_H1 ;  /* 0x30000081ff827230 */ /* 0x000fe20000004100 */
[----:B------:R-:W-:Y:S01]  /*68e0*/  F2FP.SATFINITE.E5M2.F32.PACK_AB_MERGE_C R214, R47, R42, RZ ;  /* 0x0000002a2fd6723e */ /* 0x000fe200048060ff */
[----:B------:R-:W-:Y:S02]  /*68f0*/  HADD2.F32 R129, -RZ, R131.H0_H0 ;  /* 0x20000083ff817230 */ /* 0x000fe40000004100 */
[C---:B------:R-:W-:Y:S01]  /*6900*/  FMUL R46, R78.reuse, R50 ;  /* 0x000000324e2e7220 */ /* 0x040fe20000400000 */
[C---:B------:R-:W-:Y:S01]  /*6910*/  FMUL R51, R78.reuse, R51 ;  /* 0x000000334e337220 */ /* 0x040fe20000400000 */
[--C-:B------:R-:W-:Y:S02]  /*6920*/  HADD2.F32 R131, -RZ, R133.reuse.H0_H0 ;  /* 0x20000085ff837230 */ /* 0x100fe40000004100 */
[C---:B------:R-:W-:Y:S01]  /*6930*/  FMUL R50, R78.reuse, R54 ;  /* 0x000000364e327220 */ /* 0x040fe20000400000 */
[C---:B------:R-:W-:Y:S01]  /*6940*/  FFMA R46, R81.reuse, R127, R46 ;  /* 0x0000007f512e7223 */ /* 0x040fe2000000002e */
[----:B------:R-:W-:Y:S02]  /*6950*/  HADD2.F32 R134, -RZ, R133.H1_H1 ;  /* 0x30000085ff867230 */ /* 0x000fe40000004100 */
[C---:B------:R-:W-:Y:S01]  /*6960*/  FFMA R51, R81.reuse, R130, R51 ;  /* 0x0000008251337223 */ /* 0x040fe20000000033 */
[----:B------:R-:W-:Y:S02]  /*6970*/  HADD2.F32 R133, -RZ, R135.H0_H0 ;  /* 0x20000087ff857230 */ /* 0x000fe40000004100 */
[C---:B------:R-:W-:Y:S01]  /*6980*/  FMUL R55, R78.reuse, R55 ;  /* 0x000000374e377220 */ /* 0x040fe20000400000 */
[C---:B------:R-:W-:Y:S01]  /*6990*/  FFMA R48, R81.reuse, R129, R48 ;  /* 0x0000008151307223 */ /* 0x040fe20000000030 */
[C---:B------:R-:W-:Y:S01]  /*69a0*/  FFMA R49, R81.reuse, R132, R49 ;  /* 0x0000008451317223 */ /* 0x040fe20000000031 */
[--C-:B------:R-:W-:Y:S02]  /*69b0*/  HADD2.F32 R135, -RZ, R137.reuse.H0_H0 ;  /* 0x20000089ff877230 */ /* 0x100fe40000004100 */
[C---:B------:R-:W-:Y:S01]  /*69c0*/  FFMA R50, R81.reuse, R131, R50 ;  /* 0x0000008351327223 */ /* 0x040fe20000000032 */
[----:B------:R-:W-:Y:S02]  /*69d0*/  HADD2.F32 R138, -RZ, R137.H1_H1 ;  /* 0x30000089ff8a7230 */ /* 0x000fe40000004100 */
[C---:B------:R-:W-:Y:S01]  /*69e0*/  FMUL R54, R78.reuse, R58 ;  /* 0x0000003a4e367220 */ /* 0x040fe20000400000 */
[----:B------:R-:W-:Y:S02]  /*69f0*/  HADD2.F32 R137, -RZ, R139.H0_H0 ;  /* 0x2000008bff897230 */ /* 0x000fe40000004100 */
[C---:B------:R-:W-:Y:S01]  /*6a00*/  FFMA R55, R81.reuse, R134, R55 ;  /* 0x0000008651377223 */ /* 0x040fe20000000037 */
        /* <DEDUP_REMOVED lines=16> */
[----:B------:R-:W-:Y:S01]  /*6b10*/  FFMA R63, R81, R142, R63 ;  /* 0x0000008e513f7223 */ /* 0x000fe2000000003f */
[----:B------:R-:W-:Y:S01]  /*6b20*/  FMUL R67, R78, R67 ;  /* 0x000000434e437220 */ /* 0x000fe20000400000 */
[----:B------:R-:W-:Y:S01]  /*6b30*/  F2FP.SATFINITE.E5M2.F32.PACK_AB_MERGE_C R215, R51, R46, RZ ;  /* 0x0000002e33d7723e */ /* 0x000fe200048060ff */
[C---:B------:R-:W-:Y:S01]  /*6b40*/  FFMA R60, R81.reuse, R141, R60 ;  /* 0x0000008d513c7223 */ /* 0x040fe2000000003c */
[C---:B------:R-:W-:Y:S01]  /*6b50*/  FFMA R61, R81.reuse, R144, R61 ;  /* 0x00000090513d7223 */ /* 0x040fe2000000003d */
[C---:B------:R-:W-:Y:S01]  /*6b60*/  FFMA R62, R81.reuse, R143, R62 ;  /* 0x0000008f513e7223 */ /* 0x040fe2000000003e */
[----:B------:R-:W-:Y:S01]  /*6b70*/  FFMA R67, R81, R146, R67 ;  /* 0x0000009251437223 */ /* 0x000fe20000000043 */
[----:B------:R-:W-:Y:S02]  /*6b80*/  F2FP.SATFINITE.E5M2.F32.PACK_AB_MERGE_C R214, R41, R40, R214 ;  /* 0x0000002829d6723e */ /* 0x000fe400048060d6 */
[----:B------:R-:W-:Y:S02]  /*6b90*/  F2FP.SATFINITE.E5M2.F32.PACK_AB_MERGE_C R215, R45, R44, R215 ;  /* 0x0000002c2dd7723e */ /* 0x000fe400048060d7 */
[----:B------:R-:W-:Y:S02]  /*6ba0*/  F2FP.SATFINITE.E5M2.F32.PACK_AB_MERGE_C R216, R55, R50, RZ ;  /* 0x0000003237d8723e */ /* 0x000fe400048060ff */
[----:B------:R-:W-:Y:S01]  /*6bb0*/  F2FP.SATFINITE.E5M2.F32.PACK_AB_MERGE_C R217, R59, R54, RZ ;  /* 0x000000363bd9723e */ /* 0x000fe200048060ff */
[----:B------:R1:W-:Y:S01]  /*6bc0*/  STS.128 [R195+0x8020], R212 ;  /* 0x008020d4c3007388 */ /* 0x0003e20000000c00 */
[----:B------:R-:W-:Y:S02]  /*6bd0*/  F2FP.SATFINITE.E5M2.F32.PACK_AB_MERGE_C R218, R63, R58, RZ ;  /* 0x0000003a3fda723e */ /* 0x000fe400048060ff */
[----:B------:R-:W-:Y:S02]  /*6be0*/  F2FP.SATFINITE.E5M2.F32.PACK_AB_MERGE_C R219, R67, R62, RZ ;  /* 0x0000003e43db723e */ /* 0x000fe400048060ff */
[----:B------:R-:W-:Y:S02]  /*6bf0*/  F2FP.SATFINITE.E5M2.F32.PACK_AB_MERGE_C R216, R49, R48, R216 ;  /* 0x0000003031d8723e */ /* 0x000fe400048060d8 */
[----:B------:R-:W-:Y:S02]  /*6c00*/  F2FP.SATFINITE.E5M2.F32.PACK_AB_MERGE_C R217, R53, R52, R217 ;  /* 0x0000003435d9723e */ /* 0x000fe400048060d9 */
[----:B------:R-:W-:Y:S02]  /*6c10*/  F2FP.SATFINITE.E5M2.F32.PACK_AB_MERGE_C R218, R57, R56, R218 ;  /* 0x0000003839da723e */ /* 0x000fe400048060da */
[----:B------:R-:W-:Y:S02]  /*6c20*/  F2FP.SATFINITE.E5M2.F32.PACK_AB_MERGE_C R219, R61, R60, R219 ;  /* 0x0000003c3ddb723e */ /* 0x000fe400048060db */
[----:B------:R-:W-:Y:S02]  /*6c30*/  LEA R204, R181, UR49, 0x3 ;  /* 0x00000031b5cc7c11 */ /* 0x000fe4000f8e18ff */
[----:B------:R-:W-:Y:S01]  /*6c40*/  @P6 SHF.L.U32 R221, R180, 0x1f, RZ ;  /* 0x0000001fb4dd6819 */ /* 0x000fe200000006ff */
[----:B------:R1:W-:Y:S01]  /*6c50*/  STS.128 [R194+0x8010], R216 ;  /* 0x008010d8c2007388 */ /* 0x0003e20000000c00 */
[----:B------:R-:W-:Y:S01]  /*6c60*/  @!PT LDS RZ, [RZ] ;  /* 0x00000000fffff984 */ /* 0x000fe20000000800 */
[----:B------:R-:W-:Y:S01]  /*6c70*/  @!PT LDS RZ, [RZ] ;  /* 0x00000000fffff984 */ /* 0x000fe20000000800 */
[----:B------:R-:W-:Y:S01]  /*6c80*/  @!PT LDS RZ, [RZ] ;  /* 0x00000000fffff984 */ /* 0x000fe20000000800 */
[----:B------:R-:W-:Y:S01]  /*6c90*/  @!PT LDS RZ, [RZ] ;  /* 0x00000000fffff984 */ /* 0x000fe20000000800 */
[----:B------:R2:W-:Y:S07]  /*6ca0*/  MEMBAR.ALL.CTA ;  /* 0x0000000000007992 */ /* 0x0005ee0000008000 */
[----:B--2---:R-:W2:Y:S02]  /*6cb0*/  FENCE.VIEW.ASYNC.S ;  /* 0x00000000000073c6 */ /* 0x004ea40000000000 */
[----:B--2---:R-:W-:Y:S06]  /*6cc0*/  BAR.SYNC.DEFER_BLOCKING 0x1, 0x80 ;  /* 0x0042000000007b1d */ /* 0x004fec0000010000 */
[----:B------:R-:W-:Y:S05]  /*6cd0*/  @P0 BRA `(.L_x_97) ;  /* 0x0000000000280947 */ /* 0x000fea0003800000 */
[----:B------:R-:W-:Y:S02]  /*6ce0*/  UIADD3 UR4, UPT, UPT, UR49, 0x8200, URZ ;  /* 0x0000820031047890 */ /* 0x000fe4000fffe0ff */
[----:B------:R-:W-:Y:S01]  /*6cf0*/  UIADD3 UR6, UP0, UPT, UR52, 0x680, URZ ;  /* 0x0000068034067890 */ /* 0x000fe2000ff1e0ff */
[----:B------:R-:W-:Y:S03]  /*6d00*/  UMOV UR43, UR36 ;  /* 0x00000024002b7c82 */ /* 0x000fe60008000000 */
[----:B------:R-:W-:Y:S01]  /*6d10*/  MOV R188, UR4 ;  /* 0x0000000400bc7c02 */ /* 0x000fe20008000f00 */
[----:B------:R-:W-:Y:S03]  /*6d20*/  UIADD3.X UR7, UPT, UPT, URZ, UR53, URZ, UP0, !UPT ;  /* 0x00000035ff077290 */ /* 0x000fe600087fe4ff */
[----:B------:R-:W-:Y:S11]  /*6d30*/  R2UR UR40, R188 ;  /* 0x00000000bc2872ca */ /* 0x000ff600000e0000 */
[----:B------:R-:W-:Y:S02]  /*6d40*/  @!UPT UIADD3 URZ, UPT, UPT, URZ, URZ, URZ ;  /* 0x000000fffffff290 */ /* 0x000fe4000fffe0ff */
[----:B------:R2:W-:Y:S01]  /*6d50*/  UTMASTG.3D [UR40], [UR6] ;  /* 0x00000028060073b5 */ /* 0x0005e20008010000 */
[----:B------:R0:W-:Y:S01]  /*6d60*/  UTMACMDFLUSH ;  /* 0x00000000000079b7 */ /* 0x0001e20000000000 */
[----:B--2---:R-:W-:Y:S04]  /*6d70*/  DEPBAR.LE SB0, 0x1 ;  /* 0x000080400000791a */ /* 0x004fe80000000000 */
.L_x_97:
[----:B------:R-:W-:Y:S05]  /*6d80*/  BSYNC.RECONVERGENT B0 ;  /* 0x0000000000007941 */ /* 0x000fea0003800200 */
.L_x_96:
[----:B------:R-:W-:Y:S06]  /*6d90*/  BAR.SYNC.DEFER_BLOCKING 0x1, 0x80 ;  /* 0x0042000000007b1d */ /* 0x000fec0000010000 */
[----:B------:R-:W2:Y:S01]  /*6da0*/  @P6 SYNCS.PHASECHK.TRANS64.TRYWAIT P0, [R204+URZ+0x30], R221 ;  /* 0x000030ddcc0065a7 */ /* 0x000ea200080011ff */
[----:B------:R-:W-:Y:S01]  /*6db0*/  BSSY B1, `(.L_x_98) ;  /* 0x0000023000017945 */ /* 0x000fe20003800000 */
[----:B--2---:R-:W-:Y:S03]  /*6dc0*/  @P6 SEL R196, RZ, 0x1, !P0 ;  /* 0x00000001ffc46807 */ /* 0x004fe60004000000 */
[----:B------:R-:W-:Y:S05]  /*6dd0*/  @!P6 BRA `(.L_x_99) ;  /* 0x000000000080e947 */ /* 0x000fea0003800000 */
[----:B------:R-:W-:Y:S01]  /*6de0*/  ISETP.NE.AND P1, PT, R197, RZ, PT ;  /* 0x000000ffc500720c */ /* 0x000fe20003f25270 */
[----:B------:R-:W-:Y:S01]  /*6df0*/  BSSY B0, `(.L_x_100) ;  /* 0x000000a000007945 */ /* 0x000fe20003800000 */
[----:B------:R-:W-:Y:S11]  /*6e00*/  ISETP.NE.AND P0, PT, R196, RZ, PT ;  /* 0x000000ffc400720c */ /* 0x000ff60003f05270 */
[----:B------:R-:W-:Y:S04]  /*6e10*/  @P1 IMAD R0, R181, 0x2000, R186 ;  /* 0x00002000b5001824 */ /* 0x000fe800078e02ba */
[C---:B------:R-:W-:Y:S01]  /*6e20*/  @P1 IMAD.IADD R6, R0.reuse, 0x1, R199 ;  /* 0x0000000100061824 */ /* 0x040fe200078e02c7 */
[----:B------:R-:W-:Y:S03]  /*6e30*/  @P1 IADD3 R4, PT, PT, R0, R207, RZ ;  /* 0x000000cf00041210 */ /* 0x000fe60007ffe0ff */
[----:B------:R-:W-:Y:S01]  /*6e40*/  @P1 IMAD.IADD R2, R205, 0x1, R6 ;  /* 0x00000001cd021824 */ /* 0x000fe200078e0206 */
[----:B------:R-:W-:Y:S06]  /*6e50*/  @P0 BRA `(.L_x_101) ;  /* 0x00000000000c0947 */ /* 0x000fec0003800000 */
[----:B------:R-:W-:Y:S04]  /*6e60*/  SHF.L.U32 R3, R180, 0x1f, RZ ;  /* 0x0000001fb4037819 */ /* 0x000fe800000006ff */
[----:B------:R-:W2:Y:S02]  /*6e70*/  SYNCS.PHASECHK.TRANS64.TRYWAIT P0, [R204+URZ+0x30], R3 ;  /* 0x00003003cc0075a7 */ /* 0x000ea400080011ff */
[----:B--2---:R-:W-:Y:S05]  /*6e80*/  @!P0 BRA `(.L_x_102) ;  /* 0x0000004800b48947 */ /* 0x004fea0003800000 */
.L_x_101:
[----:B------:R-:W-:Y:S05]  /*6e90*/  BSYNC B0 ;  /* 0x0000000000007941 */ /* 0x000fea0003800000 */
.L_x_100:
[----:B------:R-:W-:Y:S01]  /*6ea0*/  ISETP.NE.AND P0, PT, R197, RZ, PT ;  /* 0x000000ffc500720c */ /* 0x000fe20003f05270 */
[----:B--2---:R-:W-:Y:S02]  /*6eb0*/  VIADD R204, R204, 0x50 ;  /* 0x00000050cccc7836 */ /* 0x004fe40000000000 */
[----:B------:R-:W-:Y:S02]  /*6ec0*/  IMAD.U32 R3, RZ, RZ, UR37 ;  /* 0x00000025ff037e24 */ /* 0x000fe4000f8e00ff */
[----:B------:R-:W-:Y:S03]  /*6ed0*/  VIADD R181, R181, 0x1 ;  /* 0x00000001b5b57836 */ /* 0x000fe60000000000 */
[----:B------:R-:W-:Y:S05]  /*6ee0*/  PRMT R3, R3, 0x654, R204 ;  /* 0x0000065403037816 */ /* 0x000fea00000000cc */
[----:B------:R2:W3:Y:S04]  /*6ef0*/  @P0 LDS.128 R148, [R0] ;  /* 0x0000000000940984 */ /* 0x0004e80000000c00 */
[----:B------:R2:W4:Y:S04]  /*6f00*/  @P0 LDS.128 R156, [R4+0x20] ;  /* 0x00002000049c0984 */ /* 0x0005280000000c00 */
        /* <DEDUP_REMOVED lines=9> */
[----:B------:R-:W-:Y:S01]  /*6fa0*/  SEL R181, R181, RZ, P0 ;  /* 0x000000ffb5b57207 */ /* 0x000fe20000000000 */
[----:B-----5:R5:W-:Y:S02]  /*6fb0*/  SYNCS.ARRIVE.TRANS64.RED.A1T0 RZ, [R3+URZ], RZ ;  /* 0x000000ff03ff79a7 */ /* 0x020be400081004ff */
[----:B-----5:R-:W-:Y:S04]  /*6fc0*/  SEL R3, RZ, 0x1, P0 ;  /* 0x00000001ff037807 */ /* 0x020fe80000000000 */
[----:B--234-:R-:W-:Y:S02]  /*6fd0*/  LOP3.LUT R180, R180, R3, RZ, 0x3c, !PT ;  /* 0x00000003b4b47212 */ /* 0x01cfe400078e3cff */
.L_x_99:
[----:B------:R-:W-:Y:S05]  /*6fe0*/  BSYNC B1 ;  /* 0x0000000000017941 */ /* 0x000fea0003800000 */
.L_x_98:
[----:B------:R-:W-:Y:S01]  /*6ff0*/  VIADD R0, R80, 0x40 ;  /* 0x0000004050007836 */ /* 0x000fe20000000000 */
[----:B------:R-:W-:Y:S04]  /*7000*/  BSSY.RECONVERGENT B6, `(.L_x_103) ;  /* 0x0000015000067945 */ /* 0x000fe80003800200 */
[----:B------:R-:W-:Y:S04]  /*7010*/  SHF.R.U32.HI R0, RZ, 0x15, R0 ;  /* 0x00000015ff007819 */ /* 0x000fe80000011600 */
[----:B------:R-:W-:Y:S11]  /*7020*/  LOP3.LUT P0, RZ, R0, 0x3, R173, 0x48, !PT ;  /* 0x0000000300ff7812 */ /* 0x000ff600078048ad */
[----:B------:R-:W-:Y:S02]  /*7030*/  @!UPT UIADD3 URZ, UPT, UPT, URZ, URZ, URZ ;  /* 0x000000fffffff290 */ /* 0x000fe4000fffe0ff */
[----:B------:R-:W-:Y:S05]  /*7040*/  @!P0 BRA `(.L_x_104) ;  /* 0x0000000000408947 */ /* 0x000fea0003800000 */
[----:B------:R-:W2:Y:S01]  /*7050*/  LDCU.64 UR8, c[0x4][0x78] ;  /* 0x01000f00ff0877ac */ /* 0x000ea20008000a00 */
[----:B------:R-:W-:Y:S01]  /*7060*/  MOV R3, 0x0 ;  /* 0x0000000000037802 */ /* 0x000fe20000000f00 */
[----:B------:R-:W-:Y:S02]  /*7070*/  HFMA2 R12, -RZ, RZ, 0, 5.9604644775390625e-08 ;  /* 0x00000001ff0c7431 */ /* 0x000fe400000001ff */
[----:B------:R-:W-:Y:S02]  /*7080*/  IMAD.MOV.U32 R8, RZ, RZ, 0x192 ;  /* 0x00000192ff087424 */ /* 0x000fe400078e00ff */
[----:B------:R-:W-:Y:S01]  /*7090*/  IMAD.MOV.U32 R13, RZ, RZ, RZ ;  /* 0x000000ffff0d7224 */ /* 0x000fe200078e00ff */
[----:B------:R-:W3:Y:S01]  /*70a0*/  LDCU.64 UR6, c[0x4][0x80] ;  /* 0x01001000ff0677ac */ /* 0x000ee20008000a00 */
[----:B------:R-:W4:Y:S01]  /*70b0*/  LDC.64 R2, c[0x4][R3] ;  /* 0x0100000003027b82 */ /* 0x000f220000000a00 */
[----:B------:R-:W5:Y:S01]  /*70c0*/  LDCU.64 UR4, c[0x4][0x18] ;  /* 0x01000300ff0477ac */ /* 0x000f620008000a00 */
[----:B--2---:R-:W-:Y:S01]  /*70d0*/  MOV R5, UR9 ;  /* 0x0000000900057c02 */ /* 0x004fe20008000f00 */
[----:B------:R-:W-:Y:S01]  /*70e0*/  IMAD.U32 R4, RZ, RZ, UR8 ;  /* 0x00000008ff047e24 */ /* 0x000fe2000f8e00ff */
[----:B---3--:R-:W-:Y:S01]  /*70f0*/  MOV R7, UR7 ;  /* 0x0000000700077c02 */ /* 0x008fe20008000f00 */
[----:B------:R-:W-:Y:S01]  /*7100*/  IMAD.U32 R6, RZ, RZ, UR6 ;  /* 0x00000006ff067e24 */ /* 0x000fe2000f8e00ff */
[----:B-----5:R-:W-:Y:S01]  /*7110*/  MOV R11, UR5 ;  /* 0x00000005000b7c02 */ /* 0x020fe20008000f00 */
[----:B------:R-:W-:Y:S02]  /*7120*/  IMAD.U32 R10, RZ, RZ, UR4 ;  /* 0x00000004ff0a7e24 */ /* 0x000fe4000f8e00ff */
[----:B------:R-:W-:Y:S07]  /*7130*/  LEPC R20, `(.L_x_104) ;  /* 0x000000001014794e */ /* 0x000fee0000000000 */
[----:B-1--4-:R-:W-:Y:S05]  /*7140*/  CALL.ABS.NOINC R2 ;  /* 0x0000000002007343 */ /* 0x012fea0003c00000 */
.L_x_104:
[----:B------:R-:W-:Y:S05]  /*7150*/  BSYNC.RECONVERGENT B6 ;  /* 0x0000000000067941 */ /* 0x000fea0003800200 */
.L_x_103:
[----:B------:R-:W-:Y:S01]  /*7160*/  F2FP.F16.E5M2.UNPACK_B R4, R149 ;  /* 0x00000095ff04723e */ /* 0x000fe200020004ff */
[----:B------:R-:W-:Y:S05]  /*7170*/  WARPSYNC.ALL ;  /* 0x0000000000007948 */ /* 0x000fea0003800000 */
[----:B------:R-:W-:Y:S01]  /*7180*/  R2UR UR4, R80 ;  /* 0x00000000500472ca */ /* 0x000fe200000e0000 */
[--C-:B------:R-:W-:Y:S01]  /*7190*/  HADD2.F32 R88, -RZ, R4.reuse.H0_H0 ;  /* 0x20000004ff587230 */ /* 0x100fe20000004100 */
[-C--:B------:R-:W-:Y:S01]  /*71a0*/  F2FP.F16.E5M2.UNPACK_B R0, R148.reuse ;  /* 0x00000094ff00723e */ /* 0x080fe200020004ff */
[----:B------:R-:W-:Y:S01]  /*71b0*/  HADD2.F32 R83, -RZ, R4.H1_H1 ;  /* 0x30000004ff537230 */ /* 0x000fe20000004100 */
[----:B------:R-:W-:Y:S01]  /*71c0*/  F2FP.F16.E5M2.UNPACK_B R4, R151 ;  /* 0x00000097ff04723e */ /* 0x000fe200020004ff */
[----:B------:R-:W-:Y:S01]  /*71d0*/  BSSY.RECONVERGENT B0, `(.L_x_105) ;  /* 0x0000116000007945 */ /* 0x000fe20003800200 */
[----:B------:R-:W-:Y:S01]  /*71e0*/  F2FP.F16.E5M2.UNPACK_B R3, R148.H1 ;  /* 0x00000094ff03723e */ /* 0x000fe200030004ff */
[--C-:B------:R-:W-:Y:S01]  /*71f0*/  HADD2.F32 R2, -RZ, R0.reuse.H0_H0 ;  /* 0x20000000ff027230 */ /* 0x100fe20000004100 */
[----:B-1----:R-:W-:Y:S01]  /*7200*/  F2FP.F16.E5M2.UNPACK_B R135, R162 ;  /* 0x000000a2ff87723e */ /* 0x002fe200020004ff */
[----:B------:R-:W-:Y:S01]  /*7210*/  HADD2.F32 R82, -RZ, R0.H1_H1 ;  /* 0x30000000ff527230 */ /* 0x000fe20000004100 */
[----:B------:R-:W-:Y:S01]  /*7220*/  F2FP.F16.E5M2.UNPACK_B R0, R149.H1 ;  /* 0x00000095ff00723e */ /* 0x000fe200030004ff */
[--C-:B------:R-:W-:Y:S01]  /*7230*/  HADD2.F32 R84, -RZ, R3.reuse.H0_H0 ;  /* 0x20000003ff547230 */ /* 0x100fe20000004100 */
[----:B------:R-:W-:Y:S01]  /*7240*/  F2FP.F16.E5M2.UNPACK_B R125, R159.H1 ;  /* 0x0000009fff7d723e */ /* 0x000fe200030004ff */
[----:B------:R-:W-:Y:S01]  /*7250*/  HADD2.F32 R86, -RZ, R3.H1_H1 ;  /* 0x30000003ff567230 */ /* 0x000fe20000004100 */
[-C--:B------:R-:W-:Y:S01]  /*7260*/  F2FP.F16.E5M2.UNPACK_B R3, R150.reuse ;  /* 0x00000096ff03723e */ /* 0x080fe200020004ff */
[--C-:B------:R-:W-:Y:S01]  /*7270*/  HADD2.F32 R90, -RZ, R0.reuse.H0_H0 ;  /* 0x20000000ff5a7230 */ /* 0x100fe20000004100 */
[----:B------:R-:W-:Y:S01]  /*7280*/  ISETP.NE.AND P0, PT, R189, RZ, PT ;  /* 0x000000ffbd00720c */ /* 0x000fe20003f05270 */
[----:B------:R-:W-:Y:S01]  /*7290*/  HADD2.F32 R85, -RZ, R0.H1_H1 ;  /* 0x30000000ff557230 */ /* 0x000fe20000004100 */
[----:B------:R-:W-:Y:S01]  /*72a0*/  F2FP.F16.E5M2.UNPACK_B R0, R150.H1 ;  /* 0x00000096ff00723e */ /* 0x000fe200030004ff */
[--C-:B------:R-:W-:Y:S01]  /*72b0*/  HADD2.F32 R92, -RZ, R3.reuse.H0_H0 ;  /* 0x20000003ff5c7230 */ /* 0x100fe20000004100 */
[----:B------:R-:W-:Y:S01]  /*72c0*/  ISETP.NE.AND P6, PT, R198, RZ, PT ;  /* 0x000000ffc600720c */ /* 0x000fe20003fc5270 */
[----:B------:R-:W-:Y:S01]  /*72d0*/  HADD2.F32 R87, -RZ, R3.H1_H1 ;  /* 0x30000003ff577230 */ /* 0x000fe20000004100 */
[----:B------:R-:W-:Y:S01]  /*72e0*/  F2FP.F16.E5M2.UNPACK_B R3, R151.H1 ;  /* 0x00000097ff03723e */ /* 0x000fe200030004ff */
[--C-:B------:R-:W-:Y:S02]  /*72f0*/  HADD2.F32 R94, -RZ, R0.reuse.H0_H0 ;  /* 0x20000000ff5e7230 */ /* 0x100fe40000004100 */
[----:B------:R-:W-:Y:S01]  /*7300*/  HADD2.F32 R89, -RZ, R0.H1_H1 ;  /* 0x30000000ff597230 */ /* 0x000fe20000004100 */
[-C--:B------:R-:W-:Y:S01]  /*7310*/  F2FP.F16.E5M2.UNPACK_B R0, R152.reuse ;  /* 0x00000098ff00723e */ /* 0x080fe200020004ff */
[--C-:B------:R-:W-:Y:S02]  /*7320*/  HADD2.F32 R96, -RZ, R4.reuse.H0_H0 ;  /* 0x20000004ff607230 */ /* 0x100fe40000004100 */
[----:B------:R-:W-:Y:S01]  /*7330*/  HADD2.F32 R91, -RZ, R4.H1_H1 ;  /* 0x30000004ff5b7230 */ /* 0x000fe20000004100 */
[-C--:B------:R-:W-:Y:S01]  /*7340*/  F2FP.F16.E5M2.UNPACK_B R4, R153.reuse ;  /* 0x00000099ff04723e */ /* 0x080fe200020004ff */
[--C-:B------:R-:W-:Y:S02]  /*7350*/  HADD2.F32 R100, -RZ, R0.reuse.H0_H0 ;  /* 0x20000000ff647230 */ /* 0x100fe40000004100 */
[----:B------:R-:W-:Y:S01]  /*7360*/  HADD2.F32 R95, -RZ, R0.H1_H1 ;  /* 0x30000000ff5f7230 */ /* 0x000fe20000004100 */
[----:B------:R-:W-:Y:S01]  /*7370*/  F2FP.F16.E5M2.UNPACK_B R0, R153.H1 ;  /* 0x00000099ff00723e */ /* 0x000fe200030004ff */
[--C-:B------:R-:W-:Y:S02]  /*7380*/  HADD2.F32 R98, -RZ, R3.reuse.H0_H0 ;  /* 0x20000003ff627230 */ /* 0x100fe40000004100 */
[----:B------:R-:W-:Y:S01]  /*7390*/  HADD2.F32 R93, -RZ, R3.H1_H1 ;  /* 0x30000003ff5d7230 */ /* 0x000fe20000004100 */
[----:B------:R-:W-:Y:S01]  /*73a0*/  F2FP.F16.E5M2.UNPACK_B R3, R152.H1 ;  /* 0x00000098ff03723e */ /* 0x000fe200030004ff */
[--C-:B------:R-:W-:Y:S02]  /*73b0*/  HADD2.F32 R106, -RZ, R0.reuse.H0_H0 ;  /* 0x20000000ff6a7230 */ /* 0x100fe40000004100 */
[----:B------:R-:W-:Y:S01]  /*73c0*/  HADD2.F32 R101, -RZ, R0.H1_H1 ;  /* 0x30000000ff657230 */ /* 0x000fe20000004100 */
[-C--:B------:R-:W-:Y:S01]  /*73d0*/  F2FP.F16.E5M2.UNPACK_B R0, R154.reuse.H1 ;  /* 0x0000009aff00723e */ /* 0x080fe200030004ff */
[--C-:B------:R-:W-:Y:S02]  /*73e0*/  HADD2.F32 R104, -RZ, R4.reuse.H0_H0 ;  /* 0x20000004ff687230 */ /* 0x100fe40000004100 */
[----:B------:R-:W-:Y:S01]  /*73f0*/  HADD2.F32 R99, -RZ, R4.H1_H1 ;  /* 0x30000004ff637230 */ /* 0x000fe20000004100 */
[----:B------:R-:W-:Y:S01]  /*7400*/  F2FP.F16.E5M2.UNPACK_B R4, R155 ;  /* 0x0000009bff04723e */ /* 0x000fe200020004ff */
[--C-:B------:R-:W-:Y:S02]  /*7410*/  HADD2.F32 R102, -RZ, R3.reuse.H0_H0 ;  /* 0x20000003ff667230 */ /* 0x100fe40000004100 */
[----:B------:R-:W-:Y:S01]  /*7420*/  HADD2.F32 R97, -RZ, R3.H1_H1 ;  /* 0x30000003ff617230 */ /* 0x000fe20000004100 */
[----:B------:R-:W-:Y:S01]  /*7430*/  F2FP.F16.E5M2.UNPACK_B R3, R154 ;  /* 0x0000009aff03723e */ /* 0x000fe200020004ff */
[--C-:B------:R-:W-:Y:S02]  /*7440*/  HADD2.F32 R110, -RZ, R0.reuse.H0_H0 ;  /* 0x20000000ff6e7230 */ /* 0x100fe40000004100 */
[----:B------:R-:W-:Y:S01]  /*7450*/  HADD2.F32 R105, -RZ, R0.H1_H1 ;  /* 0x30000000ff697230 */ /* 0x000fe20000004100 */
[-C--:B------:R-:W-:Y:S01]  /*7460*/  F2FP.F16.E5M2.UNPACK_B R0, R156.reuse ;  /* 0x0000009cff00723e */ /* 0x080fe200020004ff */
[--C-:B------:R-:W-:Y:S02]  /*7470*/  HADD2.F32 R112, -RZ, R4.reuse.H0_H0 ;  /* 0x20000004ff707230 */ /* 0x100fe40000004100 */
[----:B------:R-:W-:Y:S01]  /*7480*/  HADD2.F32 R107, -RZ, R4.H1_H1 ;  /* 0x30000004ff6b7230 */ /* 0x000fe20000004100 */
[----:B------:R-:W-:Y:S01]  /*7490*/  F2FP.F16.E5M2.UNPACK_B R4, R157 ;  /* 0x0000009dff04723e */ /* 0x000fe200020004ff */
[--C-:B------:R-:W-:Y:S02]  /*74a0*/  HADD2.F32 R108, -RZ, R3.reuse.H0_H0 ;  /* 0x20000003ff6c7230 */ /* 0x100fe40000004100 */
[----:B------:R-:W-:Y:S01]  /*74b0*/  HADD2.F32 R103, -RZ, R3.H1_H1 ;  /* 0x30000003ff677230 */ /* 0x000fe20000004100 */
[----:B------:R-:W-:Y:S01]  /*74c0*/  F2FP.F16.E5M2.UNPACK_B R3, R155.H1 ;  /* 0x0000009bff03723e */ /* 0x000fe200030004ff */
[--C-:B------:R-:W-:Y:S02]  /*74d0*/  HADD2.F32 R116, -RZ, R0.reuse.H0_H0 ;  /* 0x20000000ff747230 */ /* 0x100fe40000004100 */
[----:B------:R-:W-:Y:S01]  /*74e0*/  HADD2.F32 R111, -RZ, R0.H1_H1 ;  /* 0x30000000ff6f7230 */ /* 0x000fe20000004100 */
[----:B------:R-:W-:Y:S01]  /*74f0*/  F2FP.F16.E5M2.UNPACK_B R0, R156.H1 ;  /* 0x0000009cff00723e */ /* 0x000fe200030004ff */
[--C-:B------:R-:W-:Y:S02]  /*7500*/  HADD2.F32 R120, -RZ, R4.reuse.H0_H0 ;  /* 0x20000004ff787230 */ /* 0x100fe40000004100 */
[----:B------:R-:W-:Y:S02]  /*7510*/  HADD2.F32 R115, -RZ, R4.H1_H1 ;  /* 0x30000004ff737230 */ /* 0x000fe40000004100 */
[--C-:B------:R-:W-:Y:S01]  /*7520*/  HADD2.F32 R114, -RZ, R3.reuse.H0_H0 ;  /* 0x20000003ff727230 */ /* 0x100fe20000004100 */
[----:B------:R-:W1:Y:S01]  /*7530*/  LDTM.x64 R4, tmem[UR4+0x40] ;  /* 0x00004004000479ee */ /* 0x000e620008340000 */
[----:B------:R-:W-:Y:S01]  /*7540*/  HADD2.F32 R109, -RZ, R3.H1_H1 ;  /* 0x30000003ff6d7230 */ /* 0x000fe20000004100 */
[----:B------:R-:W-:Y:S01]  /*7550*/  F2FP.F16.E5M2.UNPACK_B R3, R157.H1 ;  /* 0x0000009dff03723e */ /* 0x000fe200030004ff */
        /* <DEDUP_REMOVED lines=14> */
[----:B------:R-:W-:Y:S01]  /*7640*/  F2FP.F16.E5M2.UNPACK_B R0, R160.H1 ;  /* 0x000000a0ff00723e */ /* 0x000fe200030004ff */
[--C-:B------:R-:W-:Y:S02]  /*7650*/  HADD2.F32 R132, -RZ, R3.reuse.H0_H0 ;  /* 0x20000003ff847230 */ /* 0x100fe40000004100 */
[C---:B-1----:R-:W-:Y:S01]  /*7660*/  FMUL R7, R78.reuse, R7 ;  /* 0x000000074e077220 */ /* 0x042fe20000400000 */
        /* <DEDUP_REMOVED lines=10> */
[C---:B------:R-:W-:Y:S01]  /*7710*/  FMUL R0, R78.reuse, R4 ;  /* 0x000000044e007220 */ /* 0x040fe20000400000 */
[--C-:B------:R-:W-:Y:S01]  /*7720*/  HADD2.F32 R140, -RZ, R135.reuse.H0_H0 ;  /* 0x20000087ff8c7230 */ /* 0x100fe20000004100 */
[----:B------:R-:W-:Y:S01]  /*7730*/  F2FP.F16.E5M2.UNPACK_B R4, R163 ;  /* 0x000000a3ff04723e */ /* 0x000fe200020004ff */
[----:B------:R-:W-:Y:S02]  /*7740*/  HADD2.F32 R135, -RZ, R135.H1_H1 ;  /* 0x30000087ff877230 */ /* 0x000fe40000004100 */
[C---:B------:R-:W-:Y:S01]  /*7750*/  FFMA R0, R81.reuse, R2, R0 ;  /* 0x0000000251007223 */ /* 0x040fe20000000000 */
[C---:B------:R-:W-:Y:S01]  /*7760*/  FMUL R2, R78.reuse, R5 ;  /* 0x000000054e027220 */ /* 0x040fe20000400000 */
[--C-:B------:R-:W-:Y:S01]  /*7770*/  HADD2.F32 R142, -RZ, R3.reuse.H0_H0 ;  /* 0x20000003ff8e7230 */ /* 0x100fe20000004100 */
[----:B------:R-:W-:Y:S01]  /*7780*/  F2FP.F16.E5M2.UNPACK_B R5, R163.H1 ;  /* 0x000000a3ff05723e */ /* 0x000fe200030004ff */
[----:B------:R-:W-:Y:S02]  /*7790*/  HADD2.F32 R137, -RZ, R3.H1_H1 ;  /* 0x30000003ff897230 */ /* 0x000fe40000004100 */
[C---:B------:R-:W-:Y:S01]  /*77a0*/  FFMA R2, R81.reuse, R82, R2 ;  /* 0x0000005251027223 */ /* 0x040fe20000000002 */
[--C-:B------:R-:W-:Y:S02]  /*77b0*/  HADD2.F32 R82, -RZ, R4.reuse.H0_H0 ;  /* 0x20000004ff527230 */ /* 0x100fe40000004100 */
[C---:B------:R-:W-:Y:S01]  /*77c0*/  FMUL R3, R78.reuse, R6 ;  /* 0x000000064e037220 */ /* 0x040fe20000400000 */
[----:B------:R-:W-:Y:S02]  /*77d0*/  HADD2.F32 R139, -RZ, R4.H1_H1 ;  /* 0x30000004ff8b7230 */ /* 0x000fe40000004100 */
[C---:B------:R-:W-:Y:S01]  /*77e0*/  FMUL R4, R78.reuse, R9 ;  /* 0x000000094e047220 */ /* 0x040fe20000400000 */
[--C-:B------:R-:W-:Y:S02]  /*77f0*/  HADD2.F32 R141, -RZ, R5.reuse.H1_H1 ;  /* 0x30000005ff8d7230 */ /* 0x100fe40000004100 */
[C---:B------:R-:W-:Y:S01]  /*7800*/  FFMA R3, R81.reuse, R84, R3 ;  /* 0x0000005451037223 */ /* 0x040fe20000000003 */
[----:B------:R-:W-:Y:S01]  /*7810*/  FFMA R7, R81, R86, R7 ;  /* 0x0000005651077223 */ /* 0x000fe20000000007 */
[----:B------:R-:W-:Y:S02]  /*7820*/  HADD2.F32 R84, -RZ, R5.H0_H0 ;  /* 0x20000005ff547230 */ /* 0x000fe40000004100 */
[C---:B------:R-:W-:Y:S01]  /*7830*/  FMUL R5, R78.reuse, R10 ;  /* 0x0000000a4e057220 */ /* 0x040fe20000400000 */
[C---:B------:R-:W-:Y:S01]  /*7840*/  FMUL R6, R78.reuse, R11 ;  /* 0x0000000b4e067220 */ /* 0x040fe20000400000 */
[C---:B------:R-:W-:Y:S01]  /*7850*/  FMUL R11, R78.reuse, R16 ;  /* 0x000000104e0b7220 */ /* 0x040fe20000400000 */
[----:B------:R-:W-:Y:S01]  /*7860*/  F2FP.SATFINITE.E5M2.F32.PACK_AB_MERGE_C R143, R7, R3, RZ ;  /* 0x00000003078f723e */ /* 0x000fe200048060ff */
[C---:B------:R-:W-:Y:S01]  /*7870*/  FMUL R3, R78.reuse, R8 ;  /* 0x000000084e037220 */ /* 0x040fe20000400000 */
[C---:B------:R-:W-:Y:S01]  /*7880*/  FMUL R7, R78.reuse, R12 ;  /* 0x0000000c4e077220 */ /* 0x040fe20000400000 */
[C---:B------:R-:W-:Y:S01]  /*7890*/  FMUL R8, R78.reuse, R13 ;  /* 0x0000000d4e087220 */ /* 0x040fe20000400000 */
[C---:B------:R-:W-:Y:S01]  /*78a0*/  FMUL R12, R78.reuse, R17 ;  /* 0x000000114e0c7220 */ /* 0x040fe20000400000 */
[C---:B------:R-:W-:Y:S01]  /*78b0*/  FFMA R3, R81.reuse, R88, R3 ;  /* 0x0000005851037223 */ /* 0x040fe20000000003 */
[C---:B------:R-:W-:Y:S01]  /*78c0*/  FFMA R4, R81.reuse, R83, R4 ;  /* 0x0000005351047223 */ /* 0x040fe20000000004 */
[C---:B------:R-:W-:Y:S01]  /*78d0*/  FFMA R5, R81.reuse, R90, R5 ;  /* 0x0000005a51057223 */ /* 0x040fe20000000005 */
[C---:B------:R-:W-:Y:S01]  /*78e0*/  FFMA R6, R81.reuse, R85, R6 ;  /* 0x0000005551067223 */ /* 0x040fe20000000006 */
[C---:B------:R-:W-:Y:S01]  /*78f0*/  FFMA R7, R81.reuse, R92, R7 ;  /* 0x0000005c51077223 */ /* 0x040fe20000000007 */
[C---:B------:R-:W-:Y:S01]  /*7900*/  FFMA R8, R81.reuse, R87, R8 ;  /* 0x0000005751087223 */ /* 0x040fe20000000008 */
[C---:B------:R-:W-:Y:S01]  /*7910*/  FMUL R16, R78.reuse, R21 ;  /* 0x000000154e107220 */ /* 0x040fe20000400000 */
[----:B------:R-:W-:Y:S01]  /*7920*/  FMUL R9, R78, R14 ;  /* 0x0000000e4e097220 */ /* 0x000fe20000400000 */
[----:B------:R-:W-:Y:S01]  /*7930*/  F2FP.SATFINITE.E5M2.F32.PACK_AB_MERGE_C R5, R6, R5, RZ ;  /* 0x000000050605723e */ /* 0x000fe200048060ff */
[C---:B------:R-:W-:Y:S01]  /*7940*/  FMUL R10, R78.reuse, R15 ;  /* 0x0000000f4e0a7220 */ /* 0x040fe20000400000 */
[C---:B------:R-:W-:Y:S01]  /*7950*/  FMUL R15, R78.reuse, R20 ;  /* 0x000000144e0f7220 */ /* 0x040fe20000400000 */
[C---:B------:R-:W-:Y:S01]  /*7960*/  FFMA R9, R81.reuse, R94, R9 ;  /* 0x0000005e51097223 */ /* 0x040fe20000000009 */
[C---:B------:R-:W-:Y:S01]  /*7970*/  FMUL R20, R78.reuse, R25 ;  /* 0x000000194e147220 */ /* 0x040fe20000400000 */
[C---:B------:R-:W-:Y:S01]  /*7980*/  FFMA R10, R81.reuse, R89, R10 ;  /* 0x00000059510a7223 */ /* 0x040fe2000000000a */
[C---:B------:R-:W-:Y:S01]  /*7990*/  FFMA R11, R81.reuse, R96, R11 ;  /* 0x00000060510b7223 */ /* 0x040fe2000000000b */
[C---:B------:R-:W-:Y:S01]  /*79a0*/  FFMA R12, R81.reuse, R91, R12 ;  /* 0x0000005b510c7223 */ /* 0x040fe2000000000c */
[C---:B------:R-:W-:Y:S01]  /*79b0*/  FMUL R13, R78.reuse, R18 ;  /* 0x000000124e0d7220 */ /* 0x040fe20000400000 */
[----:B------:R-:W-:Y:S01]  /*79c0*/  FMUL R14, R78, R19 ;  /* 0x000000134e0e7220 */ /* 0x000fe20000400000 */
[----:B------:R-:W-:Y:S01]  /*79d0*/  F2FP.SATFINITE.E5M2.F32.PACK_AB_MERGE_C R9, R10, R9, RZ ;  /* 0x000000090a09723e */ /* 0x000fe200048060ff */
[C---:B------:R-:W-:Y:S01]  /*79e0*/  FMUL R19, R78.reuse, R24 ;  /* 0x000000184e137220 */ /* 0x040fe20000400000 */
        /* <DEDUP_REMOVED lines=17> */
[----:B------:R-:W-:Y:S01]  /*7b00*/  FMUL R27, R78, R32 ;  /* 0x000000204e1b7220 */ /* 0x000fe20000400000 */
[C---:B------:R-:W-:Y:S01]  /*7b10*/  FFMA R21, R81.reuse, R106, R21 ;  /* 0x0000006a51157223 */ /* 0x040fe20000000015 */
[C---:B------:R-:W-:Y:S01]  /*7b20*/  FFMA R22, R81.reuse, R101, R22 ;  /* 0x0000006551167223 */ /* 0x040fe20000000016 */
[----:B------:R-:W-:Y:S01]  /*7b30*/  F2FP.SATFINITE.E5M2.F32.PACK_AB_MERGE_C R16, R16, R15, R17 ;  /* 0x0000000f1010723e */ /* 0x000fe20004806011 */
[C---:B------:R-:W-:Y:S01]  /*7b40*/  FFMA R23, R81.reuse, R108, R23 ;  /* 0x0000006c51177223 */ /* 0x040fe20000000017 */
[C---:B------:R-:W-:Y:S01]  /*7b50*/  FFMA R24, R81.reuse, R103, R24 ;  /* 0x0000006751187223 */ /* 0x040fe20000000018 */
[----:B------:R-:W-:Y:S01]  /*7b60*/  FMUL R32, R78, R37 ;  /* 0x000000254e207220 */ /* 0x000fe20000400000 */
[----:B------:R-:W-:Y:S01]  /*7b70*/  F2FP.SATFINITE.E5M2.F32.PACK_AB_MERGE_C R21, R22, R21, RZ ;  /* 0x000000151615723e */ /* 0x000fe200048060ff */
[C---:B------:R-:W-:Y:S01]  /*7b80*/  FMUL R25, R78.reuse, R30 ;  /* 0x0000001e4e197220 */ /* 0x040fe20000400000 */
[C---:B------:R-:W-:Y:S01]  /*7b90*/  FMUL R26, R78.reuse, R31 ;  /* 0x0000001f4e1a7220 */ /* 0x040fe20000400000 */
[----:B------:R-:W-:Y:S01]  /*7ba0*/  FMUL R31, R78, R36 ;  /* 0x000000244e1f7220 */ /* 0x000fe20000400000 */
[----:B------:R-:W-:Y:S01]  /*7bb0*/  F2FP.SATFINITE.E5M2.F32.PACK_AB_MERGE_C R17, R20, R19, R21 ;  /* 0x000000131411723e */ /* 0x000fe20004806015 */
        /* <DEDUP_REMOVED lines=8> */
[----:B------:R-:W-:Y:S01]  /*7c40*/  FMUL R35, R78, R40 ;  /* 0x000000284e237220 */ /* 0x000fe20000400000 */
[C---:B------:R-:W-:Y:S01]  /*7c50*/  FFMA R29, R81.reuse, R114, R29 ;  /* 0x00000072511d7223 */ /* 0x040fe2000000001d */
[----:B------:R-:W-:Y:S01]  /*7c60*/  F2FP.SATFINITE.E5M2.F32.PACK_AB_MERGE_C R18, R24, R23, R18 ;  /* 0x000000171812723e */ /* 0x000fe20004806012 */
        /* <DEDUP_REMOVED lines=22> */
[C---:B------:R-:W-:Y:S01]  /*7dd0*/  FMUL R41, R78.reuse, R46 ;  /* 0x0000002e4e297220 */ /* 0x040fe20000400000 */
[C---:B------:R-:W-:Y:S01]  /*7de0*/  FMUL R42, R78.reuse, R47 ;  /* 0x0000002f4e2a7220 */ /* 0x040fe20000400000 */
[C---:B------:R-:W-:Y:S01]  /*7df0*/  FFMA R40, R81.reuse, R119, R40 ;  /* 0x0000007751287223 */ /* 0x040fe20000000028 */
[--C-:B------:R-:W-:Y:S02]  /*7e00*/  HADD2.F32 R130, -RZ, R125.reuse.H0_H0 ;  /* 0x2000007dff827230 */ /* 0x100fe40000004100 */
[C---:B------:R-:W-:Y:S01]  /*7e10*/  FFMA R41, R81.reuse, R126, R41 ;  /* 0x0000007e51297223 */ /* 0x040fe20000000029 */
[----:B------:R-:W-:Y:S02]  /*7e20*/  HADD2.F32 R125, -RZ, R125.H1_H1 ;  /* 0x3000007dff7d7230 */ /* 0x000fe40000004100 */
[C---:B------:R-:W-:Y:S01]  /*7e30*/  FMUL R45, R78.reuse, R50 ;  /* 0x000000324e2d7220 */ /* 0x040fe20000400000 */
[C---:B------:R-:W-:Y:S01]  /*7e40*/  FFMA R42, R81.reuse, R121, R42 ;  /* 0x00000079512a7223 */ /* 0x040fe2000000002a */
[C---:B------:R-:W-:Y:S01]  /*7e50*/  FMUL R46, R78.reuse, R51 ;  /* 0x000000334e2e7220 */ /* 0x040fe20000400000 */
[C---:B------:R-:W-:Y:S01]  /*7e60*/  FFMA R43, R81.reuse, R128, R43 ;  /* 0x00000080512b7223 */ /* 0x040fe2000000002b */
[C---:B------:R-:W-:Y:S01]  /*7e70*/  FMUL R47, R78.reuse, R52 ;  /* 0x000000344e2f7220 */ /* 0x040fe20000400000 */
        /* <DEDUP_REMOVED lines=10> */
[C---:B------:R-:W-:Y:S01]  /*7f20*/  FFMA R45, R81.reuse, R130, R45 ;  /* 0x00000082512d7223 */ /* 0x040fe2000000002d */
[C---:B------:R-:W-:Y:S01]  /*7f30*/  FMUL R59, R78.reuse, R64 ;  /* 0x000000404e3b7220 */ /* 0x040fe20000400000 */
[C---:B------:R-:W-:Y:S01]  /*7f40*/  FMUL R60, R78.reuse, R65 ;  /* 0x000000414e3c7220 */ /* 0x040fe20000400000 */
[C---:B------:R-:W-:Y:S01]  /*7f50*/  FMUL R61, R78.reuse, R66 ;  /* 0x000000424e3d7220 */ /* 0x040fe20000400000 */
[----:B------:R-:W-:Y:S01]  /*7f60*/  FMUL R62, R78, R67 ;  /* 0x000000434e3e7220 */ /* 0x000fe20000400000 */
[C---:B------:R-:W-:Y:S01]  /*7f70*/  FFMA R46, R81.reuse, R125, R46 ;  /* 0x0000007d512e7223 */ /* 0x040fe2000000002e */
[----:B------:R-:W-:Y:S01]  /*7f80*/  F2FP.SATFINITE.E5M2.F32.PACK_AB_MERGE_C R64, R2, R0, R143 ;  /* 0x000000000240723e */ /* 0x000fe2000480608f */
[C---:B------:R-:W-:Y:S01]  /*7f90*/  FFMA R47, R81.reuse, R132, R47 ;  /* 0x00000084512f7223 */ /* 0x040fe2000000002f */
[----:B------:R-:W-:Y:S01]  /*7fa0*/  F2FP.SATFINITE.E5M2.F32.PACK_AB_MERGE_C R65, R4, R3, R5 ;  /* 0x000000030441723e */ /* 0x000fe20004806005 */
[C---:B------:R-:W-:Y:S01]  /*7fb0*/  FFMA R48, R81.reuse, R127, R48 ;  /* 0x0000007f51307223 */ /* 0x040fe20000000030 */
[----:B------:R-:W-:Y:S01]  /*7fc0*/  F2FP.SATFINITE.E5M2.F32.PACK_AB_MERGE_C R66, R8, R7, R9 ;  /* 0x000000070842723e */ /* 0x000fe20004806009 */
[C---:B------:R-:W-:Y:S01]  /*7fd0*/  FFMA R49, R81.reuse, R134, R49 ;  /* 0x0000008651317223 */ /* 0x040fe20000000031 */
[----:B------:R-:W-:Y:S01]  /*7fe0*/  F2FP.SATFINITE.E5M2.F32.PACK_AB_MERGE_C R67, R12, R11, R13 ;  /* 0x0000000b0c43723e */ /* 0x000fe2000480600d */
[----:B------:R-:W-:Y:S01]  /*7ff0*/  FMUL R53, R78, R58 ;  /* 0x0000003a4e357220 */ /* 0x000fe20000400000 */
[C---:B------:R-:W-:Y:S01]  /*8000*/  FFMA R50, R81.reuse, R129, R50 ;  /* 0x0000008151327223 */ /* 0x040fe20000000032 */
[C---:B------:R-:W-:Y:S01]  /*8010*/  FFMA R51, R81.reuse, R136, R51 ;  /* 0x0000008851337223 */ /* 0x040fe20000000033 */
[C---:B------:R-:W-:Y:S01]  /*8020*/  FFMA R52, R81.reuse, R131, R52 ;  /* 0x0000008351347223 */ /* 0x040fe20000000034 */
[----:B------:R1:W-:Y:S01]  /*8030*/  STS.128 [R172+UR49+0xa200], R64 ;  /* 0x00a20040ac007988 */ /* 0x0003e20008000c31 */
[C---:B------:R-:W-:Y:S01]  /*8040*/  FFMA R53, R81.reuse, R138, R53 ;  /* 0x0000008a51357223 */ /* 0x040fe20000000035 */
[----:B------:R-:W-:Y:S01]  /*8050*/  F2FP.SATFINITE.E5M2.F32.PACK_AB_MERGE_C R37, R38, R37, RZ ;  /* 0x000000252625723e */ /* 0x000fe200048060ff */
[C---:B------:R-:W-:Y:S01]  /*8060*/  FFMA R54, R81.reuse, R133, R54 ;  /* 0x0000008551367223 */ /* 0x040fe20000000036 */
[----:B------:R-:W-:Y:S01]  /*8070*/  FMUL R58, R78, R63 ;  /* 0x0000003f4e3a7220 */ /* 0x000fe20000400000 */
[C---:B------:R-:W-:Y:S01]  /*8080*/  FFMA R55, R81.reuse, R140, R55 ;  /* 0x0000008c51377223 */ /* 0x040fe20000000037 */
[C---:B------:R-:W-:Y:S01]  /*8090*/  FFMA R56, R81.reuse, R135, R56 ;  /* 0x0000008751387223 */ /* 0x040fe20000000038 */
[C---:B------:R-:W-:Y:S01]  /*80a0*/  FFMA R57, R81.reuse, R142, R57 ;  /* 0x0000008e51397223 */ /* 0x040fe20000000039 */
[----:B------:R1:W-:Y:S01]  /*80b0*/  STS.128 [R192+0xa010], R16 ;  /* 0x00a01010c0007388 */ /* 0x0003e20000000c00 */
[----:B------:R-:W-:Y:S01]  /*80c0*/  F2FP.SATFINITE.E5M2.F32.PACK_AB_MERGE_C R33, R36, R35, R37 ;  /* 0x000000232421723e */ /* 0x000fe20004806025 */
[C---:B------:R-:W-:Y:S01]  /*80d0*/  FFMA R58, R81.reuse, R137, R58 ;  /* 0x00000089513a7223 */ /* 0x040fe2000000003a */
[----:B------:R-:W-:Y:S01]  /*80e0*/  F2FP.SATFINITE.E5M2.F32.PACK_AB_MERGE_C R34, R42, R41, RZ ;  /* 0x000000292a22723e */ /* 0x000fe200048060ff */
[C---:B------:R-:W-:Y:S01]  /*80f0*/  FFMA R59, R81.reuse, R82, R59 ;  /* 0x00000052513b7223 */ /* 0x040fe2000000003b */
[----:B------:R-:W-:Y:S01]  /*8100*/  F2FP.SATFINITE.E5M2.F32.PACK_AB_MERGE_C R35, R46, R45, RZ ;  /* 0x0000002d2e23723e */ /* 0x000fe200048060ff */
        /* <DEDUP_REMOVED lines=25> */
[----:B------:R-:W-:Y:S02]  /*82a0*/  UIADD3 UR8, UP0, UPT, UR52, 0x680, URZ ;  /* 0x0000068034087890 */ /* 0x000fe4000ff1e0ff */
[----:B------:R-:W-:Y:S02]  /*82b0*/  UIADD3 UR5, UPT, UPT, UR41, 0x40, URZ ;  /* 0x0000004029057890 */ /* 0x000fe4000fffe0ff */
[----:B------:R-:W-:Y:S02]  /*82c0*/  UIADD3 UR4, UPT, UPT, UR49, 0xa200, URZ ;  /* 0x0000a20031047890 */ /* 0x000fe4000fffe0ff */
[----:B------:R-:W-:Y:S01]  /*82d0*/  UIADD3.X UR9, UPT, UPT, URZ, UR53, URZ, UP0, !UPT ;  /* 0x00000035ff097290 */ /* 0x000fe200087fe4ff */
[----:B------:R-:W-:Y:S01]  /*82e0*/  UMOV UR6, UR42 ;  /* 0x0000002a00067c82 */ /* 0x000fe20008000000 */
[----:B------:R-:W-:Y:S07]  /*82f0*/  UMOV UR7, UR36 ;  /* 0x0000002400077c82 */ /* 0x000fee0008000000 */
[----:B------:R2:W-:Y:S01]  /*8300*/  UTMASTG.3D [UR4], [UR8] ;  /* 0x00000004080073b5 */ /* 0x0005e20008010000 */
[----:B------:R0:W-:Y:S01]  /*8310*/  UTMACMDFLUSH ;  /* 0x00000000000079b7 */ /* 0x0001e20000000000 */
[----:B--2---:R-:W-:Y:S04]  /*8320*/  DEPBAR.LE SB0, 0x1 ;  /* 0x000080400000791a */ /* 0x004fe80000000000 */
.L_x_106:
[----:B------:R-:W-:Y:S05]  /*8330*/  BSYNC.RECONVERGENT B0 ;  /* 0x0000000000007941 */ /* 0x000fea0003800200 */
.L_x_105:
        /* <DEDUP_REMOVED lines=16> */
.L_x_110:
[----:B------:R-:W-:Y:S05]  /*8440*/  BSYNC B0 ;  /* 0x0000000000007941 */ /* 0x000fea0003800000 */
.L_x_109:
        /* <DEDUP_REMOVED lines=20> */
.L_x_108:
[----:B------:R-:W-:Y:S05]  /*8590*/  BSYNC B1 ;  /* 0x0000000000017941 */ /* 0x000fea0003800000 */
.L_x_107:
[----:B--2---:R-:W-:Y:S01]  /*85a0*/  VIADD R0, R80, 0x80 ;  /* 0x0000008050007836 */ /* 0x004fe20000000000 */
        /* <DEDUP_REMOVED lines=10> */
[----:B------:R-:W5:Y:S01]  /*8650*/  LDCU.64 UR6, c[0x4][0x80] ;  /* 0x01001000ff0677ac */ /* 0x000f620008000a00 */
[----:B------:R-:W1:Y:S01]  /*8660*/  LDC.64 R2, c[0x4][R3] ;  /* 0x0100000003027b82 */ /* 0x000e620000000a00 */
[----:B------:R-:W3:Y:S01]  /*8670*/  LDCU.64 UR4, c[0x4][0x18] ;  /* 0x01000300ff0477ac */ /* 0x000ee20008000a00 */
[----:B--2---:R-:W-:Y:S01]  /*8680*/  MOV R5, UR9 ;  /* 0x0000000900057c02 */ /* 0x004fe20008000f00 */
[----:B------:R-:W-:Y:S01]  /*8690*/  IMAD.U32 R4, RZ, RZ, UR8 ;  /* 0x00000008ff047e24 */ /* 0x000fe2000f8e00ff */
[----:B-----5:R-:W-:Y:S01]  /*86a0*/  MOV R7, UR7 ;  /* 0x0000000700077c02 */ /* 0x020fe20008000f00 */
[----:B------:R-:W-:Y:S01]  /*86b0*/  IMAD.U32 R6, RZ, RZ, UR6 ;  /* 0x00000006ff067e24 */ /* 0x000fe2000f8e00ff */
[----:B---3--:R-:W-:Y:S01]  /*86c0*/  MOV R11, UR5 ;  /* 0x00000005000b7c02 */ /* 0x008fe20008000f00 */
[----:B------:R-:W-:Y:S02]  /*86d0*/  IMAD.U32 R10, RZ, RZ, UR4 ;  /* 0x00000004ff0a7e24 */ /* 0x000fe4000f8e00ff */
[----:B------:R-:W-:Y:S07]  /*86e0*/  LEPC R20, `(.L_x_113) ;  /* 0x000000001014794e */ /* 0x000fee0000000000 */
[----:B-1--4-:R-:W-:Y:S05]  /*86f0*/  CALL.ABS.NOINC R2 ;  /* 0x0000000002007343 */ /* 0x012fea0003c00000 */
.L_x_113:
[----:B------:R-:W-:Y:S05]  /*8700*/  BSYNC.RECONVERGENT B6 ;  /* 0x0000000000067941 */ /* 0x000fea0003800200 */
.L_x_112:
[----:B---3--:R-:W-:Y:S01]  /*8710*/  F2FP.F16.E5M2.UNPACK_B R4, R149 ;  /* 0x00000095ff04723e */ /* 0x008fe200020004ff */
        /* <DEDUP_REMOVED lines=13> */
[----:B----4-:R-:W-:Y:S01]  /*87f0*/  F2FP.F16.E5M2.UNPACK_B R125, R159.H1 ;  /* 0x0000009fff7d723e */ /* 0x010fe200030004ff */
        /* <DEDUP_REMOVED lines=262> */
[----:B------:R-:W-:Y:S02]  /*9860*/  UIADD3 UR8, UP0, UPT, UR52, 0x680, URZ ;  /* 0x0000068034087890 */ /* 0x000fe4000ff1e0ff */
[----:B------:R-:W-:Y:S02]  /*9870*/  UIADD3 UR5, UPT, UPT, UR41, 0x80, URZ ;  /* 0x0000008029057890 */ /* 0x000fe4000fffe0ff */
[----:B------:R-:W-:Y:S01]  /*9880*/  MOV R188, UR10 ;  /* 0x0000000a00bc7c02 */ /* 0x000fe20008000f00 */
[----:B------:R-:W-:Y:S01]  /*9890*/  UIADD3.X UR9, UPT, UPT, URZ, UR53, URZ, UP0, !UPT ;  /* 0x00000035ff097290 */ /* 0x000fe200087fe4ff */
[----:B------:R-:W-:Y:S02]  /*98a0*/  UMOV UR6, UR42 ;  /* 0x0000002a00067c82 */ /* 0x000fe40008000000 */
[----:B------:R-:W-:Y:S01]  /*98b0*/  R2UR UR4, R188 ;  /* 0x00000000bc0472ca */ /* 0x000fe200000e0000 */
[----:B------:R-:W-:Y:S11]  /*98c0*/  UMOV UR7, UR36 ;  /* 0x0000002400077c82 */ /* 0x000ff60008000000 */
[----:B------:R-:W-:Y:S01]  /*98d0*/  @!UPT UIADD3 URZ, UPT, UPT, URZ, URZ, URZ ;  /* 0x000000fffffff290 */ /* 0x000fe2000fffe0ff */
[----:B------:R2:W-:Y:S01]  /*98e0*/  UTMASTG.3D [UR4], [UR8] ;  /* 0x00000004080073b5 */ /* 0x0005e20008010000 */
[----:B------:R0:W-:Y:S01]  /*98f0*/  UTMACMDFLUSH ;  /* 0x00000000000079b7 */ /* 0x0001e20000000000 */
[----:B--2---:R-:W-:Y:S04]  /*9900*/  DEPBAR.LE SB0, 0x1 ;  /* 0x000080400000791a */ /* 0x004fe80000000000 */
.L_x_115:
[----:B------:R-:W-:Y:S05]  /*9910*/  BSYNC.RECONVERGENT B0 ;  /* 0x0000000000007941 */ /* 0x000fea0003800200 */
.L_x_114:
        /* <DEDUP_REMOVED lines=16> */
.L_x_119:
[----:B------:R-:W-:Y:S05]  /*9a20*/  BSYNC B0 ;  /* 0x0000000000007941 */ /* 0x000fea0003800000 */
.L_x_118:
        /* <DEDUP_REMOVED lines=20> */
.L_x_117:
[----:B------:R-:W-:Y:S05]  /*9b70*/  BSYNC B1 ;  /* 0x0000000000017941 */ /* 0x000fea0003800000 */
.L_x_116:
[----:B--2---:R-:W-:Y:S05]  /*9b80*/  VIADD R0, R80, 0xc0 ;  /* 0x000000c050007836 */ /* 0x004fea0000000000 */
        /* <DEDUP_REMOVED lines=20> */
.L_x_121:
[----:B------:R-:W-:Y:S01]  /*9cd0*/  ISETP.NE.AND P0, PT, R189, RZ, PT ;  /* 0x000000ffbd00720c */ /* 0x000fe20003f05270 */
[----:B------:R-:W-:Y:S05]  /*9ce0*/  WARPSYNC.ALL ;  /* 0x0000000000007948 */ /* 0x000fea0003800000 */
[----:B------:R-:W-:Y:S01]  /*9cf0*/  R2UR UR4, R80 ;  /* 0x00000000500472ca */ /* 0x000fe200000e0000 */
[----:B------:R-:W-:Y:S01]  /*9d00*/  BSSY.RECONVERGENT B0, `(.L_x_122) ;  /* 0x000011d000007945 */ /* 0x000fe20003800200 */
[----:B---3--:R-:W-:Y:S02]  /*9d10*/  F2FP.F16.E5M2.UNPACK_B R11, R149 ;  /* 0x00000095ff0b723e */ /* 0x008fe400020004ff */
[----:B------:R-:W-:Y:S02]  /*9d20*/  F2FP.F16.E5M2.UNPACK_B R10, R150 ;  /* 0x00000096ff0a723e */ /* 0x000fe400020004ff */
[----:B------:R-:W-:Y:S01]  /*9d30*/  F2FP.F16.E5M2.UNPACK_B R9, R151 ;  /* 0x00000097ff09723e */ /* 0x000fe200020004ff */
[--C-:B------:R-:W-:Y:S01]  /*9d40*/  HADD2.F32 R83, -RZ, R11.reuse.H0_H0 ;  /* 0x2000000bff537230 */ /* 0x100fe20000004100 */
[----:B----4-:R-:W-:Y:S01]  /*9d50*/  F2FP.F16.E5M2.UNPACK_B R8, R152 ;  /* 0x00000098ff08723e */ /* 0x010fe200020004ff */
[----:B------:R-:W-:Y:S01]  /*9d60*/  HADD2.F32 R84, -RZ, R11.H1_H1 ;  /* 0x3000000bff547230 */ /* 0x000fe20000004100 */
[----:B------:R-:W-:Y:S01]  /*9d70*/  F2FP.F16.E5M2.UNPACK_B R7, R153 ;  /* 0x00000099ff07723e */ /* 0x000fe200020004ff */
[--C-:B------:R-:W-:Y:S01]  /*9d80*/  HADD2.F32 R87, -RZ, R10.reuse.H0_H0 ;  /* 0x2000000aff577230 */ /* 0x100fe20000004100 */
[----:B------:R-:W-:Y:S01]  /*9d90*/  F2FP.F16.E5M2.UNPACK_B R6, R154 ;  /* 0x0000009aff06723e */ /* 0x000fe200020004ff */
[----:B------:R-:W-:Y:S01]  /*9da0*/  HADD2.F32 R88, -RZ, R10.H1_H1 ;  /* 0x3000000aff587230 */ /* 0x000fe20000004100 */
[----:B------:R-:W-:Y:S01]  /*9db0*/  F2FP.F16.E5M2.UNPACK_B R5, R155 ;  /* 0x0000009bff05723e */ /* 0x000fe200020004ff */
[--C-:B------:R-:W-:Y:S01]  /*9dc0*/  HADD2.F32 R91, -RZ, R9.reuse.H0_H0 ;  /* 0x20000009ff5b7230 */ /* 0x100fe20000004100 */
[----:B-1----:R-:W-:Y:S01]  /*9dd0*/  F2FP.F16.E5M2.UNPACK_B R4, R156 ;  /* 0x0000009cff04723e */ /* 0x002fe200020004ff */
[----:B------:R-:W-:Y:S01]  /*9de0*/  HADD2.F32 R92, -RZ, R9.H1_H1 ;  /* 0x30000009ff5c7230 */ /* 0x000fe20000004100 */
[-C--:B------:R-:W-:Y:S01]  /*9df0*/  F2FP.F16.E5M2.UNPACK_B R2, R148.reuse ;  /* 0x00000094ff02723e */ /* 0x080fe200020004ff */
[--C-:B------:R-:W-:Y:S01]  /*9e00*/  HADD2.F32 R95, -RZ, R8.reuse.H0_H0 ;  /* 0x20000008ff5f7230 */ /* 0x100fe20000004100 */
[----:B------:R-:W-:Y:S01]  /*9e10*/  F2FP.F16.E5M2.UNPACK_B R148, R148.H1 ;  /* 0x00000094ff94723e */ /* 0x000fe200030004ff */
[----:B------:R-:W-:Y:S01]  /*9e20*/  HADD2.F32 R97, -RZ, R8.H1_H1 ;  /* 0x30000008ff617230 */ /* 0x000fe20000004100 */
[----:B------:R-:W-:Y:S01]  /*9e30*/  F2FP.F16.E5M2.UNPACK_B R149, R149.H1 ;  /* 0x00000095ff95723e */ /* 0x000fe200030004ff */
[--C-:B------:R-:W-:Y:S01]  /*9e40*/  HADD2.F32 R98, -RZ, R7.reuse.H0_H0 ;  /* 0x20000007ff627230 */ /* 0x100fe20000004100 */
[----:B------:R-:W-:Y:S01]  /*9e50*/  F2FP.F16.E5M2.UNPACK_B R150, R150.H1 ;  /* 0x00000096ff96723e */ /* 0x000fe200030004ff */
[----:B------:R-:W-:Y:S01]  /*9e60*/  HADD2.F32 R101, -RZ, R7.H1_H1 ;  /* 0x30000007ff657230 */ /* 0x000fe20000004100 */
[----:B------:R-:W-:Y:S01]  /*9e70*/  F2FP.F16.E5M2.UNPACK_B R151, R151.H1 ;  /* 0x00000097ff97723e */ /* 0x000fe200030004ff */
[--C-:B------:R-:W-:Y:S01]  /*9e80*/  HADD2.F32 R102, -RZ, R6.reuse.H0_H0 ;  /* 0x20000006ff667230 */ /* 0x100fe20000004100 */
[----:B------:R-:W-:Y:S01]  /*9e90*/  F2FP.F16.E5M2.UNPACK_B R138, R163 ;  /* 0x000000a3ff8a723e */ /* 0x000fe200020004ff */
[----:B------:R-:W-:Y:S01]  /*9ea0*/  HADD2.F32 R105, -RZ, R6.H1_H1 ;  /* 0x30000006ff697230 */ /* 0x000fe20000004100 */
[----:B------:R-:W-:Y:S01]  /*9eb0*/  R2UR UR5, R193 ;  /* 0x00000000c10572ca */ /* 0x000fe200000e0000 */
[--C-:B------:R-:W-:Y:S01]  /*9ec0*/  HADD2.F32 R106, -RZ, R5.reuse.H0_H0 ;  /* 0x20000005ff6a7230 */ /* 0x100fe20000004100 */
[----:B------:R-:W-:Y:S01]  /*9ed0*/  F2FP.F16.E5M2.UNPACK_B R116, R157 ;  /* 0x0000009dff74723e */ /* 0x000fe200020004ff */
[----:B------:R-:W-:Y:S01]  /*9ee0*/  HADD2.F32 R109, -RZ, R5.H1_H1 ;  /* 0x30000005ff6d7230 */ /* 0x000fe20000004100 */
[----:B------:R-:W-:Y:S01]  /*9ef0*/  F2FP.F16.E5M2.UNPACK_B R120, R158 ;  /* 0x0000009eff78723e */ /* 0x000fe200020004ff */
[--C-:B------:R-:W-:Y:S01]  /*9f00*/  HADD2.F32 R110, -RZ, R4.reuse.H0_H0 ;  /* 0x20000004ff6e7230 */ /* 0x100fe20000004100 */
[----:B------:R-:W-:Y:S01]  /*9f10*/  F2FP.F16.E5M2.UNPACK_B R124, R159 ;  /* 0x0000009fff7c723e */ /* 0x000fe200020004ff */
[----:B------:R-:W-:Y:S01]  /*9f20*/  HADD2.F32 R113, -RZ, R4.H1_H1 ;  /* 0x30000004ff717230 */ /* 0x000fe20000004100 */
[----:B------:R-:W-:Y:S01]  /*9f30*/  F2FP.F16.E5M2.UNPACK_B R128, R160 ;  /* 0x000000a0ff80723e */ /* 0x000fe200020004ff */
[----:B------:R-:W1:Y:S01]  /*9f40*/  LDTM.x64 R4, tmem[UR4+0xc0] ;  /* 0x0000c004000479ee */ /* 0x000e620008340000 */
[--C-:B------:R-:W-:Y:S01]  /*9f50*/  HADD2.F32 R0, -RZ, R2.reuse.H0_H0 ;  /* 0x20000002ff007230 */ /* 0x100fe20000004100 */
[----:B------:R-:W-:Y:S01]  /*9f60*/  NOP ;  /* 0x0000000000007918 */ /* 0x000fe20000000000 */
[----:B------:R-:W-:Y:S01]  /*9f70*/  HADD2.F32 R2, -RZ, R2.H1_H1 ;  /* 0x30000002ff027230 */ /* 0x000fe20000004100 */
[----:B------:R-:W-:Y:S01]  /*9f80*/  UIADD3 UR5, UPT, UPT, UR5, 0xb0, URZ ;  /* 0x000000b005057890 */ /* 0x000fe2000fffe0ff */
[--C-:B------:R-:W-:Y:S01]  /*9f90*/  HADD2.F32 R86, -RZ, R149.reuse.H1_H1 ;  /* 0x30000095ff567230 */ /* 0x100fe20000004100 */
[----:B------:R-:W-:Y:S01]  /*9fa0*/  F2FP.F16.E5M2.UNPACK_B R132, R161 ;  /* 0x000000a1ff84723e */ /* 0x000fe200020004ff */
[--C-:B------:R-:W-:Y:S01]  /*9fb0*/  HADD2.F32 R114, -RZ, R116.reuse.H0_H0 ;  /* 0x20000074ff727230 */ /* 0x100fe20000004100 */
[----:B------:R-:W-:Y:S01]  /*9fc0*/  UPRMT UR5, UR37, 0x654, UR5 ;  /* 0x0000065425057896 */ /* 0x000fe20008000005 */
[----:B------:R-:W-:Y:S01]  /*9fd0*/  HADD2.F32 R117, -RZ, R116.H1_H1 ;  /* 0x30000074ff757230 */ /* 0x000fe20000004100 */
[----:B------:R-:W-:Y:S01]  /*9fe0*/  F2FP.F16.E5M2.UNPACK_B R136, R162 ;  /* 0x000000a2ff88723e */ /* 0x000fe200020004ff */
[--C-:B------:R-:W-:Y:S01]  /*9ff0*/  HADD2.F32 R118, -RZ, R120.reuse.H0_H0 ;  /* 0x20000078ff767230 */ /* 0x100fe20000004100 */
[----:B------:R-:W-:Y:S01]  /*a000*/  F2FP.F16.E5M2.UNPACK_B R152, R152.H1 ;  /* 0x00000098ff98723e */ /* 0x000fe200030004ff */
[----:B------:R-:W-:Y:S01]  /*a010*/  HADD2.F32 R121, -RZ, R120.H1_H1 ;  /* 0x30000078ff797230 */ /* 0x000fe20000004100 */
[----:B------:R-:W-:Y:S01]  /*a020*/  F2FP.F16.E5M2.UNPACK_B R153, R153.H1 ;  /* 0x00000099ff99723e */ /* 0x000fe200030004ff */
[--C-:B------:R-:W-:Y:S01]  /*a030*/  HADD2.F32 R122, -RZ, R124.reuse.H0_H0 ;  /* 0x2000007cff7a7230 */ /* 0x100fe20000004100 */
[----:B------:R-:W-:Y:S01]  /*a040*/  F2FP.F16.E5M2.UNPACK_B R154, R154.H1 ;  /* 0x0000009aff9a723e */ /* 0x000fe200030004ff */
[----:B-1----:R-:W-:Y:S01]  /*a050*/  SYNCS.ARRIVE.TRANS64.RED.A1T0 RZ, [UR5], RZ ;  /* 0x000000ffffff79a7 */ /* 0x002fe20008100405 */
[----:B------:R-:W-:Y:S01]  /*a060*/  HADD2.F32 R125, -RZ, R124.H1_H1 ;  /* 0x3000007cff7d7230 */ /* 0x000fe20000004100 */
[----:B------:R-:W-:Y:S01]  /*a070*/  F2FP.F16.E5M2.UNPACK_B R155, R155.H1 ;  /* 0x0000009bff9b723e */ /* 0x000fe200030004ff */
[--C-:B------:R-:W-:Y:S01]  /*a080*/  HADD2.F32 R126, -RZ, R128.reuse.H0_H0 ;  /* 0x20000080ff7e7230 */ /* 0x100fe20000004100 */
[----:B------:R-:W-:Y:S01]  /*a090*/  F2FP.F16.E5M2.UNPACK_B R156, R156.H1 ;  /* 0x0000009cff9c723e */ /* 0x000fe200030004ff */
[----:B------:R-:W-:Y:S01]  /*a0a0*/  HADD2.F32 R129, -RZ, R128.H1_H1 ;  /* 0x30000080ff817230 */ /* 0x000fe20000004100 */
[----:B------:R-:W-:Y:S01]  /*a0b0*/  F2FP.F16.E5M2.UNPACK_B R157, R157.H1 ;  /* 0x0000009dff9d723e */ /* 0x000fe200030004ff */
[C---:B------:R-:W-:Y:S01]  /*a0c0*/  FMUL R4, R78.reuse, R4 ;  /* 0x000000044e047220 */ /* 0x040fe20000400000 */
[C---:B------:R-:W-:Y:S01]  /*a0d0*/  FMUL R5, R78.reuse, R5 ;  /* 0x000000054e057220 */ /* 0x040fe20000400000 */
[----:B------:R-:W-:Y:S02]  /*a0e0*/  HADD2.F32 R3, -RZ, R148.H0_H0 ;  /* 0x20000094ff037230 */ /* 0x000fe40000004100 */
        /* <DEDUP_REMOVED lines=11> */
[----:B------:R-:W-:Y:S02]  /*a1a0*/  HADD2.F32 R130, -RZ, R132.H0_H0 ;  /* 0x20000084ff827230 */ /* 0x000fe40000004100 */
[C---:B------:R-:W-:Y:S01]  /*a1b0*/  FMUL R6, R78.reuse, R6 ;  /* 0x000000064e067220 */ /* 0x040fe20000400000 */
[----:B------:R-:W-:Y:S02]  /*a1c0*/  HADD2.F32 R82, -RZ, R148.H1_H1 ;  /* 0x30000094ff527230 */ /* 0x000fe40000004100 */
[C---:B------:R-:W-:Y:S01]  /*a1d0*/  FMUL R7, R78.reuse, R7 ;  /* 0x000000074e077220 */ /* 0x040fe20000400000 */
[----:B------:R-:W-:Y:S02]  /*a1e0*/  HADD2.F32 R85, -RZ, R149.H0_H0 ;  /* 0x20000095ff557230 */ /* 0x000fe40000004100 */
[C---:B------:R-:W-:Y:S01]  /*a1f0*/  FFMA R6, R81.reuse, R3, R6 ;  /* 0x0000000351067223 */ /* 0x040fe20000000006 */
[----:B------:R-:W-:Y:S02]  /*a200*/  HADD2.F32 R133, -RZ, R132.H1_H1 ;  /* 0x30000084ff857230 */ /* 0x000fe40000004100 */
[C---:B------:R-:W-:Y:S01]  /*a210*/  FFMA R7, R81.reuse, R82, R7 ;  /* 0x0000005251077223 */ /* 0x040fe20000000007 */
[C---:B------:R-:W-:Y:S01]  /*a220*/  FFMA R8, R81.reuse, R83, R8 ;  /* 0x0000005351087223 */ /* 0x040fe20000000008 */
[C---:B------:R-:W-:Y:S01]  /*a230*/  FFMA R9, R81.reuse, R84, R9 ;  /* 0x0000005451097223 */ /* 0x040fe20000000009 */
[--C-:B------:R-:W-:Y:S02]  /*a240*/  HADD2.F32 R82, -RZ, R138.reuse.H0_H0 ;  /* 0x2000008aff527230 */ /* 0x100fe40000004100 */
[C---:B------:R-:W-:Y:S01]  /*a250*/  FMUL R10, R78.reuse, R10 ;  /* 0x0000000a4e0a7220 */ /* 0x040fe20000400000 */
[----:B------:R-:W-:Y:S02]  /*a260*/  HADD2.F32 R83, -RZ, R138.H1_H1 ;  /* 0x3000008aff537230 */ /* 0x000fe40000004100 */
[C---:B------:R-:W-:Y:S01]  /*a270*/  FMUL R11, R78.reuse, R11 ;  /* 0x0000000b4e0b7220 */ /* 0x040fe20000400000 */
[----:B------:R-:W-:Y:S02]  /*a280*/  HADD2.F32 R89, -RZ, R150.H0_H0 ;  /* 0x20000096ff597230 */ /* 0x000fe40000004100 */
[C---:B------:R-:W-:Y:S01]  /*a290*/  FFMA R10, R81.reuse, R85, R10 ;  /* 0x00000055510a7223 */ /* 0x040fe2000000000a */
[--C-:B------:R-:W-:Y:S02]  /*a2a0*/  HADD2.F32 R134, -RZ, R136.reuse.H0_H0 ;  /* 0x20000088ff867230 */ /* 0x100fe40000004100 */
[C---:B------:R-:W-:Y:S01]  /*a2b0*/  FFMA R11, R81.reuse, R86, R11 ;  /* 0x00000056510b7223 */ /* 0x040fe2000000000b */
[C---:B------:R-:W-:Y:S01]  /*a2c0*/  FFMA R12, R81.reuse, R87, R12 ;  /* 0x00000057510c7223 */ /* 0x040fe2000000000c */
[----:B------:R-:W-:Y:S01]  /*a2d0*/  FFMA R13, R81, R88, R13 ;  /* 0x00000058510d7223 */ /* 0x000fe2000000000d */
[----:B------:R-:W-:Y:S01]  /*a2e0*/  F2FP.SATFINITE.E5M2.F32.PACK_AB_MERGE_C R86, R7, R6, RZ ;  /* 0x000000060756723e */ /* 0x000fe200048060ff */
[C---:B------:R-:W-:Y:S01]  /*a2f0*/  FMUL R7, R78.reuse, R24 ;  /* 0x000000184e077220 */ /* 0x040fe20000400000 */
[----:B------:R-:W-:Y:S01]  /*a300*/  F2FP.SATFINITE.E5M2.F32.PACK_AB_MERGE_C R138, R11, R10, RZ ;  /* 0x0000000a0b8a723e */ /* 0x000fe200048060ff */
[C---:B------:R-:W-:Y:S01]  /*a310*/  FMUL R10, R78.reuse, R25 ;  /* 0x000000194e0a7220 */ /* 0x040fe20000400000 */
[C---:B------:R-:W-:Y:S01]  /*a320*/  FMUL R25, R78.reuse, R32 ;  /* 0x000000204e197220 */ /* 0x040fe20000400000 */
[----:B------:R-:W-:Y:S02]  /*a330*/  HADD2.F32 R137, -RZ, R136.H1_H1 ;  /* 0x30000088ff897230 */ /* 0x000fe40000004100 */
[C---:B------:R-:W-:Y:S01]  /*a340*/  FMUL R14, R78.reuse, R14 ;  /* 0x0000000e4e0e7220 */ /* 0x040fe20000400000 */
[----:B------:R-:W-:Y:S02]  /*a350*/  HADD2.F32 R90, -RZ, R150.H1_H1 ;  /* 0x30000096ff5a7230 */ /* 0x000fe40000004100 */
[C---:B------:R-:W-:Y:S01]  /*a360*/  FMUL R15, R78.reuse, R15 ;  /* 0x0000000f4e0f7220 */ /* 0x040fe20000400000 */
[--C-:B------:R-:W-:Y:S02]  /*a370*/  HADD2.F32 R93, -RZ, R151.reuse.H0_H0 ;  /* 0x20000097ff5d7230 */ /* 0x100fe40000004100 */
[C---:B------:R-:W-:Y:S01]  /*a380*/  FFMA R14, R81.reuse, R89, R14 ;  /* 0x00000059510e7223 */ /* 0x040fe2000000000e */
[----:B------:R-:W-:Y:S02]  /*a390*/  HADD2.F32 R94, -RZ, R151.H1_H1 ;  /* 0x30000097ff5e7230 */ /* 0x000fe40000004100 */
[C---:B------:R-:W-:Y:S01]  /*a3a0*/  FFMA R15, R81.reuse, R90, R15 ;  /* 0x0000005a510f7223 */ /* 0x040fe2000000000f */
[C---:B------:R-:W-:Y:S01]  /*a3b0*/  FFMA R16, R81.reuse, R91, R16 ;  /* 0x0000005b51107223 */ /* 0x040fe20000000010 */
[----:B------:R-:W-:Y:S01]  /*a3c0*/  FFMA R17, R81, R92, R17 ;  /* 0x0000005c51117223 */ /* 0x000fe20000000011 */
[C---:B------:R-:W-:Y:S01]  /*a3d0*/  FMUL R18, R78.reuse, R18 ;  /* 0x000000124e127220 */ /* 0x040fe20000400000 */
[C---:B------:R-:W-:Y:S01]  /*a3e0*/  FMUL R19, R78.reuse, R19 ;  /* 0x000000134e137220 */ /* 0x040fe20000400000 */
[--C-:B------:R-:W-:Y:S01]  /*a3f0*/  HADD2.F32 R96, -RZ, R152.reuse.H0_H0 ;  /* 0x20000098ff607230 */ /* 0x100fe20000004100 */
[----:B------:R-:W-:Y:S01]  /*a400*/  F2FP.SATFINITE.E5M2.F32.PACK_AB_MERGE_C R14, R15, R14, RZ ;  /* 0x0000000e0f0e723e */ /* 0x000fe200048060ff */
[C---:B------:R-:W-:Y:S01]  /*a410*/  FFMA R18, R81.reuse, R93, R18 ;  /* 0x0000005d51127223 */ /* 0x040fe20000000012 */
[C---:B------:R-:W-:Y:S01]  /*a420*/  FFMA R19, R81.reuse, R94, R19 ;  /* 0x0000005e51137223 */ /* 0x040fe20000000013 */
[C---:B------:R-:W-:Y:S01]  /*a430*/  FFMA R0, R81.reuse, R95, R0 ;  /* 0x0000005f51007223 */ /* 0x040fe20000000000 */
[----:B------:R-:W-:Y:S01]  /*a440*/  FFMA R2, R81, R97, R2 ;  /* 0x0000006151027223 */ /* 0x000fe20000000002 */
[----:B------:R-:W-:Y:S02]  /*a450*/  HADD2.F32 R99, -RZ, R152.H1_H1 ;  /* 0x30000098ff637230 */ /* 0x000fe40000004100 */
[C---:B------:R-:W-:Y:S01]  /*a460*/  FMUL R3, R78.reuse, R22 ;  /* 0x000000164e037220 */ /* 0x040fe20000400000 */
[----:B------:R-:W-:Y:S01]  /*a470*/  F2FP.SATFINITE.E5M2.F32.PACK_AB_MERGE_C R18, R19, R18, RZ ;  /* 0x000000121312723e */ /* 0x000fe200048060ff */
[C---:B------:R-:W-:Y:S01]  /*a480*/  FMUL R22, R78.reuse, R29 ;  /* 0x0000001d4e167220 */ /* 0x040fe20000400000 */
[C---:B------:R-:W-:Y:S01]  /*a490*/  FMUL R29, R78.reuse, R36 ;  /* 0x000000244e1d7220 */ /* 0x040fe20000400000 */
[C---:B------:R-:W-:Y:S01]  /*a4a0*/  FFMA R3, R81.reuse, R96, R3 ;  /* 0x0000006051037223 */ /* 0x040fe20000000003 */
[C---:B------:R-:W-:Y:S01]  /*a4b0*/  FMUL R6, R78.reuse, R23 ;  /* 0x000000174e067220 */ /* 0x040fe20000400000 */
[--C-:B------:R-:W-:Y:S02]  /*a4c0*/  HADD2.F32 R100, -RZ, R153.reuse.H0_H0 ;  /* 0x20000099ff647230 */ /* 0x100fe40000004100 */
[C---:B------:R-:W-:Y:S01]  /*a4d0*/  FMUL R11, R78.reuse, R26 ;  /* 0x0000001a4e0b7220 */ /* 0x040fe20000400000 */
[----:B------:R-:W-:Y:S02]  /*a4e0*/  HADD2.F32 R103, -RZ, R153.H1_H1 ;  /* 0x30000099ff677230 */ /* 0x000fe40000004100 */
[C---:B------:R-:W-:Y:S01]  /*a4f0*/  FFMA R6, R81.reuse, R99, R6 ;  /* 0x0000006351067223 */ /* 0x040fe20000000006 */
[C---:B------:R-:W-:Y:S01]  /*a500*/  FFMA R7, R81.reuse, R98, R7 ;  /* 0x0000006251077223 */ /* 0x040fe20000000007 */
[C---:B------:R-:W-:Y:S01]  /*a510*/  FFMA R10, R81.reuse, R101, R10 ;  /* 0x00000065510a7223 */ /* 0x040fe2000000000a */
[C---:B------:R-:W-:Y:S01]  /*a520*/  FFMA R11, R81.reuse, R100, R11 ;  /* 0x00000064510b7223 */ /* 0x040fe2000000000b */
[----:B------:R-:W-:Y:S01]  /*a530*/  FMUL R26, R78, R33 ;  /* 0x000000214e1a7220 */ /* 0x000fe20000400000 */
[----:B------:R-:W-:Y:S01]  /*a540*/  F2FP.SATFINITE.E5M2.F32.PACK_AB_MERGE_C R3, R6, R3, RZ ;  /* 0x000000030603723e */ /* 0x000fe200048060ff */
[C---:B------:R-:W-:Y:S01]  /*a550*/  FMUL R33, R78.reuse, R40 ;  /* 0x000000284e217220 */ /* 0x040fe20000400000 */
        /* <DEDUP_REMOVED lines=8> */
[C---:B------:R-:W-:Y:S01]  /*a5e0*/  FMUL R30, R78.reuse, R37 ;  /* 0x000000254e1e7220 */ /* 0x040fe20000400000 */
[C---:B------:R-:W-:Y:S01]  /*a5f0*/  FMUL R37, R78.reuse, R44 ;  /* 0x0000002c4e257220 */ /* 0x040fe20000400000 */
[C---:B------:R-:W-:Y:S01]  /*a600*/  FMUL R24, R78.reuse, R31 ;  /* 0x0000001f4e187220 */ /* 0x040fe20000400000 */
[----:B------:R-:W-:Y:S01]  /*a610*/  F2FP.F16.E5M2.UNPACK_B R158, R158.H1 ;  /* 0x0000009eff9e723e */ /* 0x000fe200030004ff */
[--C-:B------:R-:W-:Y:S02]  /*a620*/  HADD2.F32 R108, -RZ, R155.reuse.H0_H0 ;  /* 0x2000009bff6c7230 */ /* 0x100fe40000004100 */
[----:B------:R-:W-:Y:S01]  /*a630*/  FMUL R27, R78, R34 ;  /* 0x000000224e1b7220 */ /* 0x000fe20000400000 */
[----:B------:R-:W-:Y:S02]  /*a640*/  HADD2.F32 R111, -RZ, R155.H1_H1 ;  /* 0x3000009bff6f7230 */ /* 0x000fe40000004100 */
[C---:B------:R-:W-:Y:S01]  /*a650*/  FFMA R24, R81.reuse, R107, R24 ;  /* 0x0000006b51187223 */ /* 0x040fe20000000018 */
[----:B------:R-:W-:Y:S01]  /*a660*/  F2FP.F16.E5M2.UNPACK_B R159, R159.H1 ;  /* 0x0000009fff9f723e */ /* 0x000fe200030004ff */
[C---:B------:R-:W-:Y:S01]  /*a670*/  FFMA R25, R81.reuse, R106, R25 ;  /* 0x0000006a51197223 */ /* 0x040fe20000000019 */
[C---:B------:R-:W-:Y:S01]  /*a680*/  FFMA R26, R81.reuse, R109, R26 ;  /* 0x0000006d511a7223 */ /* 0x040fe2000000001a */
[----:B------:R-:W-:Y:S01]  /*a690*/  F2FP.F16.E5M2.UNPACK_B R160, R160.H1 ;  /* 0x000000a0ffa0723e */ /* 0x000fe200030004ff */
[C---:B------:R-:W-:Y:S01]  /*a6a0*/  FFMA R27, R81.reuse, R108, R27 ;  /* 0x0000006c511b7223 */ /* 0x040fe2000000001b */
[----:B------:R-:W-:Y:S01]  /*a6b0*/  F2FP.SATFINITE.E5M2.F32.PACK_AB_MERGE_C R6, R24, R23, RZ ;  /* 0x000000171806723e */ /* 0x000fe200048060ff */
[C---:B------:R-:W-:Y:S01]  /*a6c0*/  FMUL R34, R78.reuse, R41 ;  /* 0x000000294e227220 */ /* 0x040fe20000400000 */
[C---:B------:R-:W-:Y:S01]  /*a6d0*/  FMUL R41, R78.reuse, R48 ;  /* 0x000000304e297220 */ /* 0x040fe20000400000 */
[----:B------:R-:W-:Y:S01]  /*a6e0*/  FMUL R28, R78, R35 ;  /* 0x000000234e1c7220 */ /* 0x000fe20000400000 */
[----:B------:R-:W-:Y:S01]  /*a6f0*/  F2FP.F16.E5M2.UNPACK_B R161, R161.H1 ;  /* 0x000000a1ffa1723e */ /* 0x000fe200030004ff */
[--C-:B------:R-:W-:Y:S01]  /*a700*/  HADD2.F32 R112, -RZ, R156.reuse.H0_H0 ;  /* 0x2000009cff707230 */ /* 0x100fe20000004100 */
[----:B------:R-:W-:Y:S01]  /*a710*/  F2FP.SATFINITE.E5M2.F32.PACK_AB_MERGE_C R6, R22, R21, R6 ;  /* 0x000000151606723e */ /* 0x000fe20004806006 */
[C---:B------:R-:W-:Y:S01]  /*a720*/  FFMA R28, R81.reuse, R111, R28 ;  /* 0x0000006f511c7223 */ /* 0x040fe2000000001c */
[C---:B------:R-:W-:Y:S01]  /*a730*/  FFMA R29, R81.reuse, R110, R29 ;  /* 0x0000006e511d7223 */ /* 0x040fe2000000001d */
[C---:B------:R-:W-:Y:S01]  /*a740*/  FFMA R30, R81.reuse, R113, R30 ;  /* 0x00000071511e7223 */ /* 0x040fe2000000001e */
[----:B------:R-:W-:Y:S02]  /*a750*/  HADD2.F32 R115, -RZ, R156.H1_H1 ;  /* 0x3000009cff737230 */ /* 0x000fe40000004100 */
[C---:B------:R-:W-:Y:S01]  /*a760*/  FMUL R31, R78.reuse, R38 ;  /* 0x000000264e1f7220 */ /* 0x040fe20000400000 */
[----:B------:R-:W-:Y:S01]  /*a770*/  F2FP.F16.E5M2.UNPACK_B R162, R162.H1 ;  /* 0x000000a2ffa2723e */ /* 0x000fe200030004ff */
[C---:B------:R-:W-:Y:S01]  /*a780*/  FMUL R38, R78.reuse, R45 ;  /* 0x0000002d4e267220 */ /* 0x040fe20000400000 */
[C---:B------:R-:W-:Y:S01]  /*a790*/  FMUL R45, R78.reuse, R52 ;  /* 0x000000344e2d7220 */ /* 0x040fe20000400000 */
[----:B------:R-:W-:Y:S01]  /*a7a0*/  F2FP.F16.E5M2.UNPACK_B R163, R163.H1 ;  /* 0x000000a3ffa3723e */ /* 0x000fe200030004ff */
[----:B------:R-:W-:Y:S01]  /*a7b0*/  FFMA R31, R81, R112, R31 ;  /* 0x00000070511f7223 */ /* 0x000fe2000000001f */
[----:B------:R-:W-:Y:S01]  /*a7c0*/  FMUL R52, R78, R59 ;  /* 0x0000003b4e347220 */ /* 0x000fe20000400000 */
[----:B------:R-:W-:Y:S01]  /*a7d0*/  IADD3 R76, PT, PT, R76, 0x1, RZ ;  /* 0x000000014c4c7810 */ /* 0x000fe20007ffe0ff */
[C---:B------:R-:W-:Y:S01]  /*a7e0*/  FMUL R59, R78.reuse, R66 ;  /* 0x000000424e3b7220 */ /* 0x040fe20000400000 */
[----:B------:R-:W-:Y:S01]  /*a7f0*/  F2FP.SATFINITE.E5M2.F32.PACK_AB_MERGE_C R66, R13, R12, R14 ;  /* 0x0000000c0d42723e */ /* 0x000fe2000480600e */
[C---:B------:R-:W-:Y:S01]  /*a800*/  FMUL R32, R78.reuse, R39 ;  /* 0x000000274e207220 */ /* 0x040fe20000400000 */
[--C-:B------:R-:W-:Y:S02]  /*a810*/  HADD2.F32 R116, -RZ, R157.reuse.H0_H0 ;  /* 0x2000009dff747230 */ /* 0x100fe40000004100 */
[C---:B------:R-:W-:Y:S01]  /*a820*/  FMUL R35, R78.reuse, R42 ;  /* 0x0000002a4e237220 */ /* 0x040fe20000400000 */
[----:B------:R-:W-:Y:S02]  /*a830*/  HADD2.F32 R119, -RZ, R157.H1_H1 ;  /* 0x3000009dff777230 */ /* 0x000fe40000004100 */
[C---:B------:R-:W-:Y:S01]  /*a840*/  FFMA R32, R81.reuse, R115, R32 ;  /* 0x0000007351207223 */ /* 0x040fe20000000020 */
[----:B------:R-:W-:Y:S01]  /*a850*/  FMUL R36, R78, R43 ;  /* 0x0000002b4e247220 */ /* 0x000fe20000400000 */
[C---:B------:R-:W-:Y:S01]  /*a860*/  FFMA R33, R81.reuse, R114, R33 ;  /* 0x0000007251217223 */ /* 0x040fe20000000021 */
[C---:B------:R-:W-:Y:S01]  /*a870*/  FFMA R34, R81.reuse, R117, R34 ;  /* 0x0000007551227223 */ /* 0x040fe20000000022 */
[--C-:B------:R-:W-:Y:S01]  /*a880*/  HADD2.F32 R120, -RZ, R158.reuse.H0_H0 ;  /* 0x2000009eff787230 */ /* 0x100fe20000004100 */
[----:B------:R-:W-:Y:S01]  /*a890*/  F2FP.SATFINITE.E5M2.F32.PACK_AB_MERGE_C R32, R32, R31, RZ ;  /* 0x0000001f2020723e */ /* 0x000fe200048060ff */
[C---:B------:R-:W-:Y:S01]  /*a8a0*/  FFMA R35, R81.reuse, R116, R35 ;  /* 0x0000007451237223 */ /* 0x040fe20000000023 */
[----:B------:R-:W-:Y:S02]  /*a8b0*/  HADD2.F32 R123, -RZ, R158.H1_H1 ;  /* 0x3000009eff7b7230 */ /* 0x000fe40000004100 */
[----:B------:R-:W-:Y:S01]  /*a8c0*/  FMUL R39, R78, R46 ;  /* 0x0000002e4e277220 */ /* 0x000fe20000400000 */
[----:B------:R-:W-:Y:S01]  /*a8d0*/  F2FP.SATFINITE.E5M2.F32.PACK_AB_MERGE_C R32, R30, R29, R32 ;  /* 0x0000001d1e20723e */ /* 0x000fe20004806020 */
[C---:B------:R-:W-:Y:S01]  /*a8e0*/  FFMA R36, R81.reuse, R119, R36 ;  /* 0x0000007751247223 */ /* 0x040fe20000000024 */
[C---:B------:R-:W-:Y:S01]  /*a8f0*/  FMUL R40, R78.reuse, R47 ;  /* 0x0000002f4e287220 */ /* 0x040fe20000400000 */
[C---:B------:R-:W-:Y:S01]  /*a900*/  FFMA R37, R81.reuse, R118, R37 ;  /* 0x0000007651257223 */ /* 0x040fe20000000025 */
[C---:B------:R-:W-:Y:S01]  /*a910*/  FFMA R38, R81.reuse, R121, R38 ;  /* 0x0000007951267223 */ /* 0x040fe20000000026 */
[C---:B------:R-:W-:Y:S01]  /*a920*/  FMUL R42, R78.reuse, R49 ;  /* 0x000000314e2a7220 */ /* 0x040fe20000400000 */
        /* <DEDUP_REMOVED lines=8> */
[C---:B------:R-:W-:Y:S01]  /*a9b0*/  FMUL R57, R78.reuse, R64 ;  /* 0x000000404e397220 */ /* 0x040fe20000400000 */
[----:B------:R-:W-:Y:S01]  /*a9c0*/  FFMA R42, R81, R125, R42 ;  /* 0x0000007d512a7223 */ /* 0x000fe2000000002a */
[C---:B------:R-:W-:Y:S01]  /*a9d0*/  FMUL R46, R78.reuse, R53 ;  /* 0x000000354e2e7220 */ /* 0x040fe20000400000 */
[--C-:B------:R-:W-:Y:S01]  /*a9e0*/  HADD2.F32 R128, -RZ, R160.reuse.H0_H0 ;  /* 0x200000a0ff807230 */ /* 0x100fe20000004100 */
[----:B------:R-:W-:Y:S01]  /*a9f0*/  F2FP.SATFINITE.E5M2.F32.PACK_AB_MERGE_C R64, R5, R4, R86 ;  /* 0x000000040540723e */ /* 0x000fe20004806056 */
[C---:B------:R-:W-:Y:S01]  /*aa00*/  FMUL R51, R78.reuse, R58 ;  /* 0x0000003a4e337220 */ /* 0x040fe20000400000 */
[C---:B------:R-:W-:Y:S01]  /*aa10*/  FMUL R53, R78.reuse, R60 ;  /* 0x0000003c4e357220 */ /* 0x040fe20000400000 */
[C---:B------:R-:W-:Y:S01]  /*aa20*/  FFMA R43, R81.reuse, R124, R43 ;  /* 0x0000007c512b7223 */ /* 0x040fe2000000002b */
[----:B------:R-:W-:Y:S02]  /*aa30*/  HADD2.F32 R131, -RZ, R160.H1_H1 ;  /* 0x300000a0ff837230 */ /* 0x000fe40000004100 */
[C---:B------:R-:W-:Y:S01]  /*aa40*/  FMUL R47, R78.reuse, R54 ;  /* 0x000000364e2f7220 */ /* 0x040fe20000400000 */
[C---:B------:R-:W-:Y:S01]  /*aa50*/  FMUL R58, R78.reuse, R65 ;  /* 0x000000414e3a7220 */ /* 0x040fe20000400000 */
[----:B------:R-:W-:Y:S01]  /*aa60*/  FMUL R60, R78, R67 ;  /* 0x000000434e3c7220 */ /* 0x000fe20000400000 */
[----:B------:R-:W-:Y:S01]  /*aa70*/  F2FP.SATFINITE.E5M2.F32.PACK_AB_MERGE_C R5, R20, R11, RZ ;  /* 0x0000000b1405723e */ /* 0x000fe200048060ff */
[----:B------:R-:W-:Y:S01]  /*aa80*/  FFMA R44, R81, R127, R44 ;  /* 0x0000007f512c7223 */ /* 0x000fe2000000002c */
[C---:B------:R-:W-:Y:S01]  /*aa90*/  FMUL R48, R78.reuse, R55 ;  /* 0x000000374e307220 */ /* 0x040fe20000400000 */
[----:B------:R-:W-:Y:S01]  /*aaa0*/  F2FP.SATFINITE.E5M2.F32.PACK_AB_MERGE_C R65, R9, R8, R138 ;  /* 0x000000080941723e */ /* 0x000fe2000480608a */
[----:B------:R-:W-:Y:S01]  /*aab0*/  FFMA R45, R81, R126, R45 ;  /* 0x0000007e512d7223 */ /* 0x000fe2000000002d */
[----:B------:R-:W-:Y:S01]  /*aac0*/  F2FP.SATFINITE.E5M2.F32.PACK_AB_MERGE_C R67, R17, R16, R18 ;  /* 0x000000101143723e */ /* 0x000fe20004806012 */
[----:B------:R-:W-:Y:S01]  /*aad0*/  FMUL R49, R78, R56 ;  /* 0x000000384e317220 */ /* 0x000fe20000400000 */
[C---:B------:R-:W-:Y:S01]  /*aae0*/  FFMA R46, R81.reuse, R129, R46 ;  /* 0x00000081512e7223 */ /* 0x040fe2000000002e */
[--C-:B------:R-:W-:Y:S02]  /*aaf0*/  HADD2.F32 R132, -RZ, R161.reuse.H0_H0 ;  /* 0x200000a1ff847230 */ /* 0x100fe40000004100 */
[C---:B------:R-:W-:Y:S01]  /*ab00*/  FFMA R47, R81.reuse, R128, R47 ;  /* 0x00000080512f7223 */ /* 0x040fe2000000002f */
[----:B------:R1:W-:Y:S01]  /*ab10*/  STS.128 [R172+UR49+0xa200], R64 ;  /* 0x00a20040ac007988 */ /* 0x0003e20008000c31 */
[----:B------:R-:W-:Y:S01]  /*ab20*/  HADD2.F32 R135, -RZ, R161.H1_H1 ;  /* 0x300000a1ff877230 */ /* 0x000fe20000004100 */
[----:B------:R-:W-:Y:S01]  /*ab30*/  F2FP.SATFINITE.E5M2.F32.PACK_AB_MERGE_C R5, R10, R7, R5 ;  /* 0x000000070a05723e */ /* 0x000fe20004806005 */
[C---:B------:R-:W-:Y:S01]  /*ab40*/  FFMA R48, R81.reuse, R131, R48 ;  /* 0x0000008351307223 */ /* 0x040fe20000000030 */
[----:B------:R-:W-:Y:S01]  /*ab50*/  F2FP.SATFINITE.E5M2.F32.PACK_AB_MERGE_C R7, R28, R27, RZ ;  /* 0x0000001b1c07723e */ /* 0x000fe200048060ff */
        /* <DEDUP_REMOVED lines=8> */
[----:B------:R-:W-:Y:S01]  /*abe0*/  FMUL R56, R78, R63 ;  /* 0x0000003f4e387220 */ /* 0x000fe20000400000 */
[----:B------:R-:W-:Y:S01]  /*abf0*/  F2FP.SATFINITE.E5M2.F32.PACK_AB_MERGE_C R4, R2, R0, R3 ;  /* 0x000000000204723e */ /* 0x000fe20004806003 */
[C---:B------:R-:W-:Y:S01]  /*ac00*/  FFMA R53, R81.reuse, R134, R53 ;  /* 0x0000008651357223 */ /* 0x040fe20000000035 */
[----:B------:R-:W-:Y:S01]  /*ac10*/  F2FP.SATFINITE.E5M2.F32.PACK_AB_MERGE_C R7, R26, R25, R7 ;  /* 0x000000191a07723e */ /* 0x000fe20004806007 */
[C---:B------:R-:W-:Y:S01]  /*ac20*/  FFMA R54, R81.reuse, R137, R54 ;  /* 0x0000008951367223 */ /* 0x040fe20000000036 */
[--C-:B------:R-:W-:Y:S02]  /*ac30*/  HADD2.F32 R84, -RZ, R163.reuse.H0_H0 ;  /* 0x200000a3ff547230 */ /* 0x100fe40000004100 */
[C---:B------:R-:W-:Y:S01]  /*ac40*/  FFMA R55, R81.reuse, R136, R55 ;  /* 0x0000008851377223 */ /* 0x040fe20000000037 */
[----:B------:R-:W-:Y:S01]  /*ac50*/  HADD2.F32 R85, -RZ, R163.H1_H1 ;  /* 0x300000a3ff557230 */ /* 0x000fe20000004100 */
[----:B------:R1:W-:Y:S01]  /*ac60*/  STS.128 [R192+0xa010], R4 ;  /* 0x00a01004c0007388 */ /* 0x0003e20000000c00 */
[----:B------:R-:W-:Y:S01]  /*ac70*/  F2FP.SATFINITE.E5M2.F32.PACK_AB_MERGE_C R35, R36, R35, RZ ;  /* 0x000000232423723e */ /* 0x000fe200048060ff */
[C---:B------:R-:W-:Y:S01]  /*ac80*/  FFMA R56, R81.reuse, R139, R56 ;  /* 0x0000008b51387223 */ /* 0x040fe20000000038 */
[----:B------:R-:W-:Y:S01]  /*ac90*/  F2FP.SATFINITE.E5M2.F32.PACK_AB_MERGE_C R39, R40, R39, RZ ;  /* 0x000000272827723e */ /* 0x000fe200048060ff */
[C---:B------:R-:W-:Y:S01]  /*aca0*/  FFMA R57, R81.reuse, R82, R57 ;  /* 0x0000005251397223 */ /* 0x040fe20000000039 */
[----:B------:R-:W-:Y:S01]  /*acb0*/  F2FP.SATFINITE.E5M2.F32.PACK_AB_MERGE_C R43, R44, R43, RZ ;  /* 0x0000002b2c2b723e */ /* 0x000fe200048060ff */
[C---:B------:R-:W-:Y:S01]  /*acc0*/  FFMA R58, R81.reuse, R83, R58 ;  /* 0x00000053513a7223 */ /* 0x040fe2000000003a */
[C---:B------:R-:W-:Y:S01]  /*acd0*/  FFMA R59, R81.reuse, R84, R59 ;  /* 0x00000054513b7223 */ /* 0x040fe2000000003b */
[----:B------:R-:W-:Y:S01]  /*ace0*/  F2FP.SATFINITE.E5M2.F32.PACK_AB_MERGE_C R33, R34, R33, R35 ;  /* 0x000000212221723e */ /* 0x000fe20004806023 */
        /* <DEDUP_REMOVED lines=11> */
[----:B------:R-:W-:Y:S05]  /*ada0*/  F2FP.SATFINITE.E5M2.F32.PACK_AB_MERGE_C R51, R58, R57, R59 ;  /* 0x000000393a33723e */ /* 0x000fea000480603b */
        /* <DEDUP_REMOVED lines=18> */
.L_x_123:
[----:B------:R-:W-:Y:S05]  /*aed0*/  BSYNC.RECONVERGENT B0 ;  /* 0x0000000000007941 */ /* 0x000fea0003800200 */
.L_x_122:
[----:B------:R-:W-:Y:S01]  /*aee0*/  BAR.SYNC.DEFER_BLOCKING 0x1, 0x80 ;  /* 0x0042000000007b1d */ /* 0x000fe20000010000 */
[----:B------:R-:W-:Y:S01]  /*aef0*/  ISETP.NE.AND P2, PT, R190, RZ, PT ;  /* 0x000000ffbe00720c */ /* 0x000fe20003f45270 */
[----:B------:R-:W-:Y:S01]  /*af00*/  IMAD.IADD R20, R75, 0x1, R147 ;  /* 0x000000014b147824 */ /* 0x000fe200078e0293 */
[----:B------:R-:W-:Y:S01]  /*af10*/  ISETP.NE.AND P0, PT, R191, 0x2, PT ;  /* 0x00000002bf00780c */ /* 0x000fe20003f05270 */
[----:B------:R-:W-:Y:S01]  /*af20*/  IMAD.IADD R21, R77, 0x1, R170 ;  /* 0x000000014d157824 */ /* 0x000fe200078e02aa */
[----:B------:R-:W-:Y:S02]  /*af30*/  ISETP.NE.AND P1, PT, R76, 0x2, PT ;  /* 0x000000024c00780c */ /* 0x000fe40003f25270 */
[----:B------:R-:W-:Y:S02]  /*af40*/  SEL R3, RZ, 0x1, P0 ;  /* 0x00000001ff037807 */ /* 0x000fe40000000000 */
[----:B------:R-:W-:Y:S02]  /*af50*/  SEL R0, RZ, 0x1, P1 ;  /* 0x00000001ff007807 */ /* 0x000fe40000800000 */
[----:B------:R-:W-:Y:S02]  /*af60*/  LOP3.LUT R182, R182, R3, RZ, 0x3c, !PT ;  /* 0x00000003b6b67212 */ /* 0x000fe400078e3cff */
[----:B------:R-:W-:Y:S02]  /*af70*/  LOP3.LUT R183, R183, R0, RZ, 0x3c, !PT ;  /* 0x00000000b7b77212 */ /* 0x000fe400078e3cff */
[----:B------:R-:W-:Y:S02]  /*af80*/  @P2 R2UR UR36, R179 ;  /* 0x00000000b32422ca */ /* 0x000fe400000e0000 */
[----:B------:R-:W-:Y:S02]  /*af90*/  SEL R191, R191, RZ, P0 ;  /* 0x000000ffbfbf7207 */ /* 0x000fe40000000000 */
[----:B------:R-:W-:Y:S01]  /*afa0*/  SEL R76, R76, RZ, P1 ;  /* 0x000000ff4c4c7207 */ /* 0x000fe20000800000 */
[----:B------:R-:W-:Y:S10]  /*afb0*/  @P2 BRA `(.L_x_124) ;  /* 0xffffff9800d82947 */ /* 0x000ff4000383ffff */
[----:B------:R-:W-:Y:S05]  /*afc0*/  EXIT ;  /* 0x000000000000794d */ /* 0x000fea0003800000 */
.L_x_19:
[----:B--2---:R2:W1:Y:S02]  /*afd0*/  SYNCS.PHASECHK.TRANS64.TRYWAIT P0, [R3+URZ+0xd0], R2 ;  /* 0x0000d002030075a7 */ /* 0x00446400080011ff */
[----:B-1----:R-:W-:Y:S05]  /*afe0*/  @!P0 NANOSLEEP.SYNCS 0x989680 ;  /* 0x009896800000895d */ /* 0x002fea0003900000 */
[----:B------:R-:W1:Y:S02]  /*aff0*/  @!P0 SYNCS.PHASECHK.TRANS64 P0, [R3+URZ+0xd0], R2 ;  /* 0x0000d002030085a7 */ /* 0x000e6400080010ff */
[----:B-1----:R-:W-:Y:S05]  /*b000*/  @!P0 BRA `(.L_x_19) ;  /* 0xfffffffc00f08947 */ /* 0x002fea000383ffff */
[----:B------:R-:W-:Y:S05]  /*b010*/  BRA `(.L_x_125) ;  /* 0xffffff6400587947 */ /* 0x000fea000383ffff */
.L_x_22:
[----:B-1----:R-:W-:-:S07]  /*b020*/  MOV R2, UR33 ;  /* 0x0000002100027c02 */ /* 0x002fce0008000f00 */
.L_x_126:
[----:B-1----:R1:W2:Y:S02]  /*b030*/  SYNCS.PHASECHK.TRANS64.TRYWAIT P0, [R2+URZ+0x18], R5 ;  /* 0x00001805020075a7 */ /* 0x0022a400080011ff */
[----:B--2---:R-:W-:Y:S05]  /*b040*/  @!P0 NANOSLEEP.SYNCS 0x989680 ;  /* 0x009896800000895d */ /* 0x004fea0003900000 */
[----:B------:R-:W2:Y:S02]  /*b050*/  @!P0 SYNCS.PHASECHK.TRANS64 P0, [R2+URZ+0x18], R5 ;  /* 0x00001805020085a7 */ /* 0x000ea400080010ff */
[----:B--2---:R-:W-:Y:S05]  /*b060*/  @!P0 BRA `(.L_x_126) ;  /* 0xfffffffc00f08947 */ /* 0x004fea000383ffff */
[----:B------:R-:W-:Y:S05]  /*b070*/  BRA `(.L_x_21) ;  /* 0xffffff6400ac7947 */ /* 0x000fea000383ffff */
.L_x_28:
[----:B-1----:R-:W-:-:S07]  /*b080*/  MOV R2, UR25 ;  /* 0x0000001900027c02 */ /* 0x002fce0008000f00 */
.L_x_127:
[----:B-1----:R1:W2:Y:S02]  /*b090*/  SYNCS.PHASECHK.TRANS64.TRYWAIT P0, [R2+URZ+0x18], R5 ;  /* 0x00001805020075a7 */ /* 0x0022a400080011ff */
[----:B--2---:R-:W-:Y:S05]  /*b0a0*/  @!P0 NANOSLEEP.SYNCS 0x989680 ;  /* 0x009896800000895d */ /* 0x004fea0003900000 */
[----:B------:R-:W2:Y:S02]  /*b0b0*/  @!P0 SYNCS.PHASECHK.TRANS64 P0, [R2+URZ+0x18], R5 ;  /* 0x00001805020085a7 */ /* 0x000ea400080010ff */
[----:B--2---:R-:W-:Y:S05]  /*b0c0*/  @!P0 BRA `(.L_x_127) ;  /* 0xfffffffc00f08947 */ /* 0x004fea000383ffff */
[----:B------:R-:W-:Y:S05]  /*b0d0*/  BRA `(.L_x_27) ;  /* 0xffffff68006c7947 */ /* 0x000fea000383ffff */
.L_x_32:
[----:B-1----:R1:W2:Y:S02]  /*b0e0*/  SYNCS.PHASECHK.TRANS64.TRYWAIT P0, [R2+URZ+0x80], R3 ;  /* 0x00008003020075a7 */ /* 0x0022a400080011ff */
[----:B--2---:R-:W-:Y:S05]  /*b0f0*/  @!P0 NANOSLEEP.SYNCS 0x989680 ;  /* 0x009896800000895d */ /* 0x004fea0003900000 */
[----:B------:R-:W2:Y:S02]  /*b100*/  @!P0 SYNCS.PHASECHK.TRANS64 P0, [R2+URZ+0x80], R3 ;  /* 0x00008003020085a7 */ /* 0x000ea400080010ff */
[----:B--2---:R-:W-:Y:S05]  /*b110*/  @!P0 BRA `(.L_x_32) ;  /* 0xfffffffc00f08947 */ /* 0x004fea000383ffff */
[----:B------:R-:W-:Y:S05]  /*b120*/  BRA `(.L_x_128) ;  /* 0xffffff6c00107947 */ /* 0x000fea000383ffff */
.L_x_36:
[----:B----4-:R-:W-:-:S07]  /*b130*/  MOV R0, UR5 ;  /* 0x0000000500007c02 */ /* 0x010fce0008000f00 */
.L_x_129:
[----:B-1----:R1:W2:Y:S02]  /*b140*/  SYNCS.PHASECHK.TRANS64.TRYWAIT P0, [R0+URZ], R3 ;  /* 0x00000003000075a7 */ /* 0x0022a400080011ff */
[----:B--2---:R-:W-:Y:S05]  /*b150*/  @!P0 NANOSLEEP.SYNCS 0x989680 ;  /* 0x009896800000895d */ /* 0x004fea0003900000 */
[----:B------:R-:W2:Y:S02]  /*b160*/  @!P0 SYNCS.PHASECHK.TRANS64 P0, [R0+URZ], R3 ;  /* 0x00000003000085a7 */ /* 0x000ea400080010ff */
[----:B--2---:R-:W-:Y:S05]  /*b170*/  @!P0 BRA `(.L_x_129) ;  /* 0xfffffffc00f08947 */ /* 0x004fea000383ffff */
[----:B------:R-:W-:Y:S05]  /*b180*/  BRA `(.L_x_130) ;  /* 0xffffff7000807947 */ /* 0x000fea000383ffff */
.L_x_37:
[----:B----4-:R-:W-:-:S07]  /*b190*/  MOV R0, UR5 ;  /* 0x0000000500007c02 */ /* 0x010fce0008000f00 */
.L_x_131:
[----:B-1----:R1:W2:Y:S02]  /*b1a0*/  SYNCS.PHASECHK.TRANS64.TRYWAIT P0, [R0+URZ], R3 ;  /* 0x00000003000075a7 */ /* 0x0022a400080011ff */
[----:B--2---:R-:W-:Y:S05]  /*b1b0*/  @!P0 NANOSLEEP.SYNCS 0x989680 ;  /* 0x009896800000895d */ /* 0x004fea0003900000 */
[----:B------:R-:W2:Y:S02]  /*b1c0*/  @!P0 SYNCS.PHASECHK.TRANS64 P0, [R0+URZ], R3 ;  /* 0x00000003000085a7 */ /* 0x000ea400080010ff */
[----:B--2---:R-:W-:Y:S05]  /*b1d0*/  @!P0 BRA `(.L_x_131) ;  /* 0xfffffffc00f08947 */ /* 0x004fea000383ffff */
[----:B------:R-:W-:Y:S05]  /*b1e0*/  BRA `(.L_x_132) ;  /* 0xffffff70008c7947 */ /* 0x000fea000383ffff */
.L_x_40:
[----:B-1----:R1:W2:Y:S02]  /*b1f0*/  SYNCS.PHASECHK.TRANS64.TRYWAIT P0, [R0+URZ+0xc0], R5 ;  /* 0x0000c005000075a7 */ /* 0x0022a400080011ff */
[----:B--2---:R-:W-:Y:S05]  /*b200*/  @!P0 NANOSLEEP.SYNCS 0x989680 ;  /* 0x009896800000895d */ /* 0x004fea0003900000 */
[----:B------:R-:W2:Y:S02]  /*b210*/  @!P0 SYNCS.PHASECHK.TRANS64 P0, [R0+URZ+0xc0], R5 ;  /* 0x0000c005000085a7 */ /* 0x000ea400080010ff */
[----:B--2---:R-:W-:Y:S05]  /*b220*/  @!P0 BRA `(.L_x_40) ;  /* 0xfffffffc00f08947 */ /* 0x004fea000383ffff */
[----:B------:R-:W-:Y:S05]  /*b230*/  BRA `(.L_x_133) ;  /* 0xffffff7000e87947 */ /* 0x000fea000383ffff */
.L_x_41:
[----:B------:R-:W-:-:S07]  /*b240*/  MOV R0, UR5 ;  /* 0x0000000500007c02 */ /* 0x000fce0008000f00 */
.L_x_134:
[----:B-1----:R1:W2:Y:S02]  /*b250*/  SYNCS.PHASECHK.TRANS64.TRYWAIT P0, [R0+URZ+0x90], R5 ;  /* 0x00009005000075a7 */ /* 0x0022a400080011ff */
[----:B--2---:R-:W-:Y:S05]  /*b260*/  @!P0 NANOSLEEP.SYNCS 0x989680 ;  /* 0x009896800000895d */ /* 0x004fea0003900000 */
[----:B------:R-:W2:Y:S02]  /*b270*/  @!P0 SYNCS.PHASECHK.TRANS64 P0, [R0+URZ+0x90], R5 ;  /* 0x00009005000085a7 */ /* 0x000ea400080010ff */
[----:B--2---:R-:W-:Y:S05]  /*b280*/  @!P0 BRA `(.L_x_134) ;  /* 0xfffffffc00f08947 */ /* 0x004fea000383ffff */
[----:B------:R-:W-:Y:S05]  /*b290*/  BRA `(.L_x_135) ;  /* 0xffffff7000f87947 */ /* 0x000fea000383ffff */
.L_x_42:
[----:B-1----:R1:W2:Y:S02]  /*b2a0*/  SYNCS.PHASECHK.TRANS64.TRYWAIT P1, [R0+URZ+0x80], R5 ;  /* 0x00008005000075a7 */ /* 0x0022a400080211ff */
[----:B--2---:R-:W-:Y:S05]  /*b2b0*/  @!P1 NANOSLEEP.SYNCS 0x989680 ;  /* 0x009896800000995d */ /* 0x004fea0003900000 */
[----:B------:R-:W2:Y:S02]  /*b2c0*/  @!P1 SYNCS.PHASECHK.TRANS64 P1, [R0+URZ+0x80], R5 ;  /* 0x00008005000095a7 */ /* 0x000ea400080210ff */
[----:B--2---:R-:W-:Y:S05]  /*b2d0*/  @!P1 BRA `(.L_x_42) ;  /* 0xfffffffc00f09947 */ /* 0x004fea000383ffff */
[----:B------:R-:W-:Y:S05]  /*b2e0*/  BRA `(.L_x_136) ;  /* 0xffffff7400287947 */ /* 0x000fea000383ffff */
.L_x_45:
[----:B------:R-:W-:-:S07]  /*b2f0*/  MOV R0, UR5 ;  /* 0x0000000500007c02 */ /* 0x000fce0008000f00 */
.L_x_137:
[----:B-1----:R1:W2:Y:S02]  /*b300*/  SYNCS.PHASECHK.TRANS64.TRYWAIT P0, [R0+URZ+0x90], R3 ;  /* 0x00009003000075a7 */ /* 0x0022a400080011ff */
[----:B--2---:R-:W-:Y:S05]  /*b310*/  @!P0 NANOSLEEP.SYNCS 0x989680 ;  /* 0x009896800000895d */ /* 0x004fea0003900000 */
[----:B------:R-:W2:Y:S02]  /*b320*/  @!P0 SYNCS.PHASECHK.TRANS64 P0, [R0+URZ+0x90], R3 ;  /* 0x00009003000085a7 */ /* 0x000ea400080010ff */
[----:B--2---:R-:W-:Y:S05]  /*b330*/  @!P0 BRA `(.L_x_137) ;  /* 0xfffffffc00f08947 */ /* 0x004fea000383ffff */
[----:B------:R-:W-:Y:S05]  /*b340*/  BRA `(.L_x_44) ;  /* 0xffffff74007c7947 */ /* 0x000fea000383ffff */
.L_x_52:
[----:B-1----:R1:W2:Y:S02]  /*b350*/  SYNCS.PHASECHK.TRANS64.TRYWAIT P1, [R0+URZ+0x80], R5 ;  /* 0x00008005000075a7 */ /* 0x0022a400080211ff */
[----:B--2---:R-:W-:Y:S05]  /*b360*/  @!P1 NANOSLEEP.SYNCS 0x989680 ;  /* 0x009896800000995d */ /* 0x004fea0003900000 */
[----:B------:R-:W2:Y:S02]  /*b370*/  @!P1 SYNCS.PHASECHK.TRANS64 P1, [R0+URZ+0x80], R5 ;  /* 0x00008005000095a7 */ /* 0x000ea400080210ff */
[----:B--2---:R-:W-:Y:S05]  /*b380*/  @!P1 BRA `(.L_x_52) ;  /* 0xfffffffc00f09947 */ /* 0x004fea000383ffff */
[----:B------:R-:W-:Y:S05]  /*b390*/  BRA `(.L_x_138) ;  /* 0xffffff7800e87947 */ /* 0x000fea000383ffff */
.L_x_53:
[----:B------:R-:W-:-:S07]  /*b3a0*/  MOV R3, UR7 ;  /* 0x0000000700037c02 */ /* 0x000fce0008000f00 */
.L_x_139:
[----:B-1----:R1:W2:Y:S02]  /*b3b0*/  SYNCS.PHASECHK.TRANS64.TRYWAIT P0, [R3+URZ+0xb0], R0 ;  /* 0x0000b000030075a7 */ /* 0x0022a400080011ff */
[----:B--2---:R-:W-:Y:S05]  /*b3c0*/  @!P0 NANOSLEEP.SYNCS 0x989680 ;  /* 0x009896800000895d */ /* 0x004fea0003900000 */
[----:B------:R-:W2:Y:S02]  /*b3d0*/  @!P0 SYNCS.PHASECHK.TRANS64 P0, [R3+URZ+0xb0], R0 ;  /* 0x0000b000030085a7 */ /* 0x000ea400080010ff */
[----:B--2---:R-:W-:Y:S05]  /*b3e0*/  @!P0 BRA `(.L_x_139) ;  /* 0xfffffffc00f08947 */ /* 0x004fea000383ffff */
[----:B------:R-:W-:Y:S05]  /*b3f0*/  BRA `(.L_x_140) ;  /* 0xffffff7c00207947 */ /* 0x000fea000383ffff */
.L_x_56:
[----:B------:R-:W-:Y:S07]  /*b400*/  MOV R0, UR6 ;  /* 0x0000000600007c02 */ /* 0x000fee0008000f00 */
.L_x_141:
[----:B-1----:R1:W2:Y:S02]  /*b410*/  SYNCS.PHASECHK.TRANS64.TRYWAIT P0, [R0+URZ], R3 ;  /* 0x00000003000075a7 */ /* 0x0022a400080011ff */
[----:B--2---:R-:W-:Y:S05]  /*b420*/  @!P0 NANOSLEEP.SYNCS 0x989680 ;  /* 0x009896800000895d */ /* 0x004fea0003900000 */
[----:B------:R-:W2:Y:S02]  /*b430*/  @!P0 SYNCS.PHASECHK.TRANS64 P0, [R0+URZ], R3 ;  /* 0x00000003000085a7 */ /* 0x000ea400080010ff */
[----:B--2---:R-:W-:Y:S05]  /*b440*/  @!P0 BRA `(.L_x_141) ;  /* 0xfffffffc00f08947 */ /* 0x004fea000383ffff */
[----:B------:R-:W-:Y:S05]  /*b450*/  BRA `(.L_x_55) ;  /* 0xffffff7c003c7947 */ /* 0x000fea000383ffff */
.L_x_59:
[----:B------:R-:W-:-:S07]  /*b460*/  MOV R0, UR6 ;  /* 0x0000000600007c02 */ /* 0x000fce0008000f00 */
.L_x_142:
[----:B--2---:R2:W4:Y:S02]  /*b470*/  SYNCS.PHASECHK.TRANS64.TRYWAIT P0, [R0+URZ], R3 ;  /* 0x00000003000075a7 */ /* 0x00452400080011ff */
[----:B----4-:R-:W-:Y:S05]  /*b480*/  @!P0 NANOSLEEP.SYNCS 0x989680 ;  /* 0x009896800000895d */ /* 0x010fea0003900000 */
[----:B------:R-:W4:Y:S02]  /*b490*/  @!P0 SYNCS.PHASECHK.TRANS64 P0, [R0+URZ], R3 ;  /* 0x00000003000085a7 */ /* 0x000f2400080010ff */
[----:B----4-:R-:W-:Y:S05]  /*b4a0*/  @!P0 BRA `(.L_x_142) ;  /* 0xfffffffc00f08947 */ /* 0x010fea000383ffff */
[----:B------:R-:W-:Y:S05]  /*b4b0*/  BRA `(.L_x_143) ;  /* 0xffffff8000187947 */ /* 0x000fea000383ffff */
.L_x_60:
[----:B------:R-:W-:-:S07]  /*b4c0*/  MOV R0, UR7 ;  /* 0x0000000700007c02 */ /* 0x000fce0008000f00 */
.L_x_144:
[----:B-1----:R1:W2:Y:S02]  /*b4d0*/  SYNCS.PHASECHK.TRANS64.TRYWAIT P0, [R0+URZ], R3 ;  /* 0x00000003000075a7 */ /* 0x0022a400080011ff */
[----:B--2---:R-:W-:Y:S05]  /*b4e0*/  @!P0 NANOSLEEP.SYNCS 0x989680 ;  /* 0x009896800000895d */ /* 0x004fea0003900000 */
[----:B------:R-:W2:Y:S02]  /*b4f0*/  @!P0 SYNCS.PHASECHK.TRANS64 P0, [R0+URZ], R3 ;  /* 0x00000003000085a7 */ /* 0x000ea400080010ff */
[----:B--2---:R-:W-:Y:S05]  /*b500*/  @!P0 BRA `(.L_x_144) ;  /* 0xfffffffc00f08947 */ /* 0x004fea000383ffff */
[----:B------:R-:W-:Y:S05]  /*b510*/  BRA `(.L_x_145) ;  /* 0xffffff8000247947 */ /* 0x000fea000383ffff */
.L_x_65:
[----:B--2---:R2:W3:Y:S02]  /*b520*/  SYNCS.PHASECHK.TRANS64.TRYWAIT P0, [R0+URZ+0x80], R3 ;  /* 0x00008003000075a7 */ /* 0x0044e400080011ff */
[----:B---3--:R-:W-:Y:S05]  /*b530*/  @!P0 NANOSLEEP.SYNCS 0x989680 ;  /* 0x009896800000895d */ /* 0x008fea0003900000 */
[----:B------:R-:W3:Y:S02]  /*b540*/  @!P0 SYNCS.PHASECHK.TRANS64 P0, [R0+URZ+0x80], R3 ;  /* 0x00008003000085a7 */ /* 0x000ee400080010ff */
[----:B---3--:R-:W-:Y:S05]  /*b550*/  @!P0 BRA `(.L_x_65) ;  /* 0xfffffffc00f08947 */ /* 0x008fea000383ffff */
[----:B------:R-:W-:Y:S05]  /*b560*/  BRA `(.L_x_146) ;  /* 0xffffff8400307947 */ /* 0x000fea000383ffff */
.L_x_68:
[----:B------:R-:W-:Y:S07]  /*b570*/  MOV R0, UR7 ;  /* 0x0000000700007c02 */ /* 0x000fee0008000f00 */
.L_x_147:
[----:B--2---:R2:W3:Y:S02]  /*b580*/  SYNCS.PHASECHK.TRANS64.TRYWAIT P0, [R0+URZ+0x78], R3 ;  /* 0x00007803000075a7 */ /* 0x0044e400080011ff */
[----:B---3--:R-:W-:Y:S05]  /*b590*/  @!P0 NANOSLEEP.SYNCS 0x989680 ;  /* 0x009896800000895d */ /* 0x008fea0003900000 */
[----:B------:R-:W3:Y:S02]  /*b5a0*/  @!P0 SYNCS.PHASECHK.TRANS64 P0, [R0+URZ+0x78], R3 ;  /* 0x00007803000085a7 */ /* 0x000ee400080010ff */
[----:B---3--:R-:W-:Y:S05]  /*b5b0*/  @!P0 BRA `(.L_x_147) ;  /* 0xfffffffc00f08947 */ /* 0x008fea000383ffff */
[----:B------:R-:W-:Y:S05]  /*b5c0*/  BRA `(.L_x_67) ;  /* 0xffffff8800107947 */ /* 0x000fea000383ffff */
.L_x_71:
[----:B------:R-:W-:Y:S07]  /*b5d0*/  MOV R3, UR7 ;  /* 0x0000000700037c02 */ /* 0x000fee0008000f00 */
.L_x_148:
[----:B-1----:R1:W2:Y:S02]  /*b5e0*/  SYNCS.PHASECHK.TRANS64.TRYWAIT P0, [R3+URZ+0x50], R12 ;  /* 0x0000500c030075a7 */ /* 0x0022a400080011ff */
[----:B--2---:R-:W-:Y:S05]  /*b5f0*/  @!P0 NANOSLEEP.SYNCS 0x989680 ;  /* 0x009896800000895d */ /* 0x004fea0003900000 */
[----:B------:R-:W2:Y:S02]  /*b600*/  @!P0 SYNCS.PHASECHK.TRANS64 P0, [R3+URZ+0x50], R12 ;  /* 0x0000500c030085a7 */ /* 0x000ea400080010ff */
[----:B--2---:R-:W-:Y:S05]  /*b610*/  @!P0 BRA `(.L_x_148) ;  /* 0xfffffffc00f08947 */ /* 0x004fea000383ffff */
[----:B------:R-:W-:Y:S05]  /*b620*/  BRA `(.L_x_149) ;  /* 0xffffff8800887947 */ /* 0x000fea000383ffff */
.L_x_72:
[----:B-1----:R-:W-:Y:S07]  /*b630*/  MOV R3, UR7 ;  /* 0x0000000700037c02 */ /* 0x002fee0008000f00 */
.L_x_150:
[----:B-1----:R1:W2:Y:S02]  /*b640*/  SYNCS.PHASECHK.TRANS64.TRYWAIT P0, [R3+URZ+0x58], R12 ;  /* 0x0000580c030075a7 */ /* 0x0022a400080011ff */
[----:B--2---:R-:W-:Y:S05]  /*b650*/  @!P0 NANOSLEEP.SYNCS 0x989680 ;  /* 0x009896800000895d */ /* 0x004fea0003900000 */
[----:B------:R-:W2:Y:S02]  /*b660*/  @!P0 SYNCS.PHASECHK.TRANS64 P0, [R3+URZ+0x58], R12 ;  /* 0x0000580c030085a7 */ /* 0x000ea400080010ff */
[----:B--2---:R-:W-:Y:S05]  /*b670*/  @!P0 BRA `(.L_x_150) ;  /* 0xfffffffc00f08947 */ /* 0x004fea000383ffff */
[----:B------:R-:W-:Y:S05]  /*b680*/  BRA `(.L_x_151) ;  /* 0xffffff8800c47947 */ /* 0x000fea000383ffff */
.L_x_73:
[----:B-1----:R-:W-:Y:S07]  /*b690*/  MOV R3, UR7 ;  /* 0x0000000700037c02 */ /* 0x002fee0008000f00 */
.L_x_152:
[----:B-1----:R1:W2:Y:S02]  /*b6a0*/  SYNCS.PHASECHK.TRANS64.TRYWAIT P0, [R3+URZ+0x60], R12 ;  /* 0x0000600c030075a7 */ /* 0x0022a400080011ff */
[----:B--2---:R-:W-:Y:S05]  /*b6b0*/  @!P0 NANOSLEEP.SYNCS 0x989680 ;  /* 0x009896800000895d */ /* 0x004fea0003900000 */
[----:B------:R-:W2:Y:S02]  /*b6c0*/  @!P0 SYNCS.PHASECHK.TRANS64 P0, [R3+URZ+0x60], R12 ;  /* 0x0000600c030085a7 */ /* 0x000ea400080010ff */
[----:B--2---:R-:W-:Y:S05]  /*b6d0*/  @!P0 BRA `(.L_x_152) ;  /* 0xfffffffc00f08947 */ /* 0x004fea000383ffff */
[----:B------:R-:W-:Y:S05]  /*b6e0*/  BRA `(.L_x_153) ;  /* 0xffffff8c000c7947 */ /* 0x000fea000383ffff */
.L_x_74:
[----:B------:R-:W-:Y:S07]  /*b6f0*/  MOV R3, UR7 ;  /* 0x0000000700037c02 */ /* 0x000fee0008000f00 */
.L_x_154:
[----:B-1----:R1:W2:Y:S02]  /*b700*/  SYNCS.PHASECHK.TRANS64.TRYWAIT P0, [R3+URZ+0x68], R12 ;  /* 0x0000680c030075a7 */ /* 0x0022a400080011ff */
[----:B--2---:R-:W-:Y:S05]  /*b710*/  @!P0 NANOSLEEP.SYNCS 0x989680 ;  /* 0x009896800000895d */ /* 0x004fea0003900000 */
[----:B------:R-:W2:Y:S02]  /*b720*/  @!P0 SYNCS.PHASECHK.TRANS64 P0, [R3+URZ+0x68], R12 ;  /* 0x0000680c030085a7 */ /* 0x000ea400080010ff */
[----:B--2---:R-:W-:Y:S05]  /*b730*/  @!P0 BRA `(.L_x_154) ;  /* 0xfffffffc00f08947 */ /* 0x004fea000383ffff */
[----:B------:R-:W-:Y:S05]  /*b740*/  BRA `(.L_x_155) ;  /* 0xffffff8c00947947 */ /* 0x000fea000383ffff */
.L_x_76:
[----:B------:R-:W-:-:S07]  /*b750*/  MOV R0, UR7 ;  /* 0x0000000700007c02 */ /* 0x000fce0008000f00 */
.L_x_156:
[----:B-1----:R1:W3:Y:S02]  /*b760*/  SYNCS.PHASECHK.TRANS64.TRYWAIT P0, [R0+URZ+0x50], R3 ;  /* 0x00005003000075a7 */ /* 0x0022e400080011ff */
[----:B---3--:R-:W-:Y:S05]  /*b770*/  @!P0 NANOSLEEP.SYNCS 0x989680 ;  /* 0x009896800000895d */ /* 0x008fea0003900000 */
[----:B------:R-:W3:Y:S02]  /*b780*/  @!P0 SYNCS.PHASECHK.TRANS64 P0, [R0+URZ+0x50], R3 ;  /* 0x00005003000085a7 */ /* 0x000ee400080010ff */
[----:B---3--:R-:W-:Y:S05]  /*b790*/  @!P0 BRA `(.L_x_156) ;  /* 0xfffffffc00f08947 */ /* 0x008fea000383ffff */
[----:B------:R-:W-:Y:S05]  /*b7a0*/  BRA `(.L_x_157) ;  /* 0xffffff9000047947 */ /* 0x000fea000383ffff */
.L_x_77:
[----:B-1----:R-:W-:-:S07]  /*b7b0*/  MOV R0, UR7 ;  /* 0x0000000700007c02 */ /* 0x002fce0008000f00 */
.L_x_158:
[----:B-1----:R1:W3:Y:S02]  /*b7c0*/  SYNCS.PHASECHK.TRANS64.TRYWAIT P0, [R0+URZ+0x58], R3 ;  /* 0x00005803000075a7 */ /* 0x0022e400080011ff */
[----:B---3--:R-:W-:Y:S05]  /*b7d0*/  @!P0 NANOSLEEP.SYNCS 0x989680 ;  /* 0x009896800000895d */ /* 0x008fea0003900000 */
[----:B------:R-:W3:Y:S02]  /*b7e0*/  @!P0 SYNCS.PHASECHK.TRANS64 P0, [R0+URZ+0x58], R3 ;  /* 0x00005803000085a7 */ /* 0x000ee400080010ff */
[----:B---3--:R-:W-:Y:S05]  /*b7f0*/  @!P0 BRA `(.L_x_158) ;  /* 0xfffffffc00f08947 */ /* 0x008fea000383ffff */
[----:B------:R-:W-:Y:S05]  /*b800*/  BRA `(.L_x_159) ;  /* 0xffffff8c00f47947 */ /* 0x000fea000383ffff */
.L_x_78:
[----:B-1----:R-:W-:-:S07]  /*b810*/  MOV R0, UR7 ;  /* 0x0000000700007c02 */ /* 0x002fce0008000f00 */
.L_x_160:
[----:B-1----:R1:W3:Y:S02]  /*b820*/  SYNCS.PHASECHK.TRANS64.TRYWAIT P0, [R0+URZ+0x60], R3 ;  /* 0x00006003000075a7 */ /* 0x0022e400080011ff */
[----:B---3--:R-:W-:Y:S05]  /*b830*/  @!P0 NANOSLEEP.SYNCS 0x989680 ;  /* 0x009896800000895d */ /* 0x008fea0003900000 */
[----:B------:R-:W3:Y:S02]  /*b840*/  @!P0 SYNCS.PHASECHK.TRANS64 P0, [R0+URZ+0x60], R3 ;  /* 0x00006003000085a7 */ /* 0x000ee400080010ff */
[----:B---3--:R-:W-:Y:S05]  /*b850*/  @!P0 BRA `(.L_x_160) ;  /* 0xfffffffc00f08947 */ /* 0x008fea000383ffff */
[----:B------:R-:W-:Y:S05]  /*b860*/  BRA `(.L_x_161) ;  /* 0xffffff8c00e47947 */ /* 0x000fea000383ffff */
.L_x_80:
[----:B--2---:R2:W4:Y:S02]  /*b870*/  SYNCS.PHASECHK.TRANS64.TRYWAIT P0, [R0+URZ+0x80], R3 ;  /* 0x00008003000075a7 */ /* 0x00452400080011ff */
[----:B----4-:R-:W-:Y:S05]  /*b880*/  @!P0 NANOSLEEP.SYNCS 0x989680 ;  /* 0x009896800000895d */ /* 0x010fea0003900000 */
[----:B------:R-:W4:Y:S02]  /*b890*/  @!P0 SYNCS.PHASECHK.TRANS64 P0, [R0+URZ+0x80], R3 ;  /* 0x00008003000085a7 */ /* 0x000f2400080010ff */
[----:B----4-:R-:W-:Y:S05]  /*b8a0*/  @!P0 BRA `(.L_x_80) ;  /* 0xfffffffc00f08947 */ /* 0x010fea000383ffff */
[----:B------:R-:W-:Y:S05]  /*b8b0*/  BRA `(.L_x_162) ;  /* 0xffffff9000ac7947 */ /* 0x000fea000383ffff */
.L_x_91:
[----:B-1----:R1:W3:Y:S02]  /*b8c0*/  SYNCS.PHASECHK.TRANS64.TRYWAIT P1, [R3+URZ+0x30], R0 ;  /* 0x00003000030075a7 */ /* 0x0022e400080211ff */
[----:B---3--:R-:W-:Y:S05]  /*b8d0*/  @!P1 NANOSLEEP.SYNCS 0x989680 ;  /* 0x009896800000995d */ /* 0x008fea0003900000 */
[----:B------:R-:W3:Y:S02]  /*b8e0*/  @!P1 SYNCS.PHASECHK.TRANS64 P1, [R3+URZ+0x30], R0 ;  /* 0x00003000030095a7 */ /* 0x000ee400080210ff */
[----:B---3--:R-:W-:Y:S05]  /*b8f0*/  @!P1 BRA `(.L_x_91) ;  /* 0xfffffffc00f09947 */ /* 0x008fea000383ffff */
[----:B------:R-:W-:Y:S05]  /*b900*/  BRA `(.L_x_90) ;  /* 0xffffff9c00d07947 */ /* 0x000fea000383ffff */
.L_x_93:
[----:B-1----:R1:W4:Y:S02]  /*b910*/  SYNCS.PHASECHK.TRANS64.TRYWAIT P0, [R193+URZ+0xa0], R2 ;  /* 0x0000a002c10075a7 */ /* 0x00232400080011ff */
[----:B----4-:R-:W-:Y:S05]  /*b920*/  @!P0 NANOSLEEP.SYNCS 0x989680 ;  /* 0x009896800000895d */ /* 0x010fea0003900000 */
[----:B------:R-:W4:Y:S02]  /*b930*/  @!P0 SYNCS.PHASECHK.TRANS64 P0, [R193+URZ+0xa0], R2 ;  /* 0x0000a002c10085a7 */ /* 0x000f2400080010ff */
[----:B----4-:R-:W-:Y:S05]  /*b940*/  @!P0 BRA `(.L_x_93) ;  /* 0xfffffffc00f08947 */ /* 0x010fea000383ffff */
[----:B------:R-:W-:Y:S05]  /*b950*/  BRA `(.L_x_92) ;  /* 0xffffffa0002c7947 */ /* 0x000fea000383ffff */
.L_x_102:
[----:B--2---:R2:W3:Y:S02]  /*b960*/  SYNCS.PHASECHK.TRANS64.TRYWAIT P0, [R204+URZ+0x30], R3 ;  /* 0x00003003cc0075a7 */ /* 0x0044e400080011ff */
[----:B---3--:R-:W-:Y:S05]  /*b970*/  @!P0 NANOSLEEP.SYNCS 0x989680 ;  /* 0x009896800000895d */ /* 0x008fea0003900000 */
[----:B------:R-:W3:Y:S02]  /*b980*/  @!P0 SYNCS.PHASECHK.TRANS64 P0, [R204+URZ+0x30], R3 ;  /* 0x00003003cc0085a7 */ /* 0x000ee400080010ff */
[----:B---3--:R-:W-:Y:S05]  /*b990*/  @!P0 BRA `(.L_x_102) ;  /* 0xfffffffc00f08947 */ /* 0x008fea000383ffff */
[----:B------:R-:W-:Y:S05]  /*b9a0*/  BRA `(.L_x_101) ;  /* 0xffffffb400387947 */ /* 0x000fea000383ffff */
.L_x_111:
[----:B--2---:R2:W3:Y:S02]  /*b9b0*/  SYNCS.PHASECHK.TRANS64.TRYWAIT P0, [R0+URZ+0x30], R5 ;  /* 0x00003005000075a7 */ /* 0x0044e400080011ff */
[----:B---3--:R-:W-:Y:S05]  /*b9c0*/  @!P0 NANOSLEEP.SYNCS 0x989680 ;  /* 0x009896800000895d */ /* 0x008fea0003900000 */
[----:B------:R-:W3:Y:S02]  /*b9d0*/  @!P0 SYNCS.PHASECHK.TRANS64 P0, [R0+URZ+0x30], R5 ;  /* 0x00003005000085a7 */ /* 0x000ee400080010ff */
[----:B---3--:R-:W-:Y:S05]  /*b9e0*/  @!P0 BRA `(.L_x_111) ;  /* 0xfffffffc00f08947 */ /* 0x008fea000383ffff */
[----:B------:R-:W-:Y:S05]  /*b9f0*/  BRA `(.L_x_110) ;  /* 0xffffffc800907947 */ /* 0x000fea000383ffff */
.L_x_120:
[----:B--2---:R2:W3:Y:S02]  /*ba00*/  SYNCS.PHASECHK.TRANS64.TRYWAIT P0, [R0+URZ+0x30], R3 ;  /* 0x00003003000075a7 */ /* 0x0044e400080011ff */
[----:B---3--:R-:W-:Y:S05]  /*ba10*/  @!P0 NANOSLEEP.SYNCS 0x989680 ;  /* 0x009896800000895d */ /* 0x008fea0003900000 */
[----:B------:R-:W3:Y:S02]  /*ba20*/  @!P0 SYNCS.PHASECHK.TRANS64 P0, [R0+URZ+0x30], R3 ;  /* 0x00003003000085a7 */ /* 0x000ee400080010ff */
[----:B---3--:R-:W-:Y:S05]  /*ba30*/  @!P0 BRA `(.L_x_120) ;  /* 0xfffffffc00f08947 */ /* 0x008fea000383ffff */
[----:B------:R-:W-:Y:S05]  /*ba40*/  BRA `(.L_x_119) ;  /* 0xffffffdc00f47947 */ /* 0x000fea000383ffff */
        .weak           $__internal_0_$__cuda_sm10x_tcgen05_guardrail_trap_col_being_dealloced_not_returned_by_alloc
        .type           $__internal_0_$__cuda_sm10x_tcgen05_guardrail_trap_col_being_dealloced_not_returned_by_alloc,@function
        .size           $__internal_0_$__cuda_sm10x_tcgen05_guardrail_trap_col_being_dealloced_not_returned_by_alloc,($__internal_1_$__cuda_sm10x_tcgen05_guardrail_trap_phase_invalid_during_alloc - $__internal_0_$__cuda_sm10x_tcgen05_guardrail_trap_col_being_dealloced_not_returned_by_alloc)
$__internal_0_$__cuda_sm10x_tcgen05_guardrail_trap_col_being_dealloced_not_returned_by_alloc:
[----:B------:R-:W-:Y:S05]  /*ba50*/  BPT.TRAP 0x1 ;  /* 0x000000040000795c */ /* 0x000fea0000300000 */
[----:B------:R-:W-:-:S04]  /*ba60*/  HFMA2 R3, -RZ, RZ, 0, 0 ;  /* 0x00000000ff037431 */ /* 0x000fc800000001ff */
[----:B------:R-:W-:Y:S05]  /*ba70*/  RET.REL.NODEC R2 `(_ZN7cutlass13device_kernelINS_4gemm6kernel13GemmUniversalIN4cute5tupleIJiiiiEEENS1_10collective13CollectiveMmaINS1_35MainloopSm100TmaUmmaWarpSpecializedILi3ELi2ELi2ENS5_IJNS4_1CILi1EEESB_SB_EEEEENS5_IJNSA_ILi128EEENSA_ILi256EEESE_EEENS_12float_e5m2_tENS5_IJSB_llEEENS_12float_e4m3_tESI_NS4_8TiledMMAINS4_8MMA_AtomIJNS4_10MMA_TraitsINS4_19SM100_MMA_F8F6F4_SSEJSH_SJ_fSE_SF_NS4_17integral_constantINS4_4UMMA5MajorELSQ_1EEESR_NSO_INSP_7ScaleInELSS_0EEEST_EEEEEENS4_6LayoutISC_NS5_IJNSA_ILi0EEESX_SX_EEEEENS5_IJNS4_10UnderscoreES10_S10_EEEEENS4_13SM90_TMA_LOADENS4_14ComposedLayoutINS4_7SwizzleILi3ELi4ELi3EEENS4_18smem_ptr_flag_bitsILi8EEENSW_INS5_IJSE_NSA_ILi8EEEEEENS5_IJSB_SE_EEEEEEEvNS4_8identityES13_S1D_vS1E_EENS_8epilogue10collective18CollectiveEpilogueINS1G_23Sm100TmaWarpSpecializedILi4ELi2ELi64ELb0ELb0EEEJSG_NS5_IJNSW_ISE_SB_EENSW_INSA_ILi64EEESB_EEEEESH_NS5_IJlSB_lEEESH_S1P_NS1G_6fusion15FusionCallbacksIS1K_NS1Q_17LinearCombinationISH_fSH_fLNS_15FloatRoundStyleE2EEESG_S1O_JEEENS4_5SM1004TMEM4LOAD26SM100_TMEM_LOAD_32dp32b64xES13_NS14_INS15_ILi2ELi4ELi3EEES18_NSW_INS5_IJS19_S1M_EEENS5_IJS1M_SB_EEEEEEENS4_39AutoVectorizingCopyWithAssumedAlignmentILi128EEENS4_14SM90_TMA_STOREES24_S26_S26_EEEvvEEEEvNT_6ParamsE) ;  /* 0xffffff4402607950 */ /* 0x000fea0003c3ffff */
        .weak           $__internal_1_$__cuda_sm10x_tcgen05_guardrail_trap_phase_invalid_during_alloc
        .type           $__internal_1_$__cuda_sm10x_tcgen05_guardrail_trap_phase_invalid_during_alloc,@function
        .size           $__internal_1_$__cuda_sm10x_tcgen05_guardrail_trap_phase_invalid_during_alloc,($__internal_2_$__cuda_sm10x_tcgen05_guardrail_trap_unallocated_columns_being_dealloced - $__internal_1_$__cuda_sm10x_tcgen05_guardrail_trap_phase_invalid_during_alloc)
$__internal_1_$__cuda_sm10x_tcgen05_guardrail_trap_phase_invalid_during_alloc:
[----:B------:R-:W-:Y:S05]  /*ba80*/  BPT.TRAP 0x1 ;  /* 0x000000040000795c */ /* 0x000fea0000300000 */
[----:B------:R-:W-:-:S04]  /*ba90*/  MOV R3, 0x0 ;  /* 0x0000000000037802 */ /* 0x000fc80000000f00 */
[----:B------:R-:W-:Y:S05]  /*baa0*/  RET.REL.NODEC R2 `(_ZN7cutlass13device_kernelINS_4gemm6kernel13GemmUniversalIN4cute5tupleIJiiiiEEENS1_10collective13CollectiveMmaINS1_35MainloopSm100TmaUmmaWarpSpecializedILi3ELi2ELi2ENS5_IJNS4_1CILi1EEESB_SB_EEEEENS5_IJNSA_ILi128EEENSA_ILi256EEESE_EEENS_12float_e5m2_tENS5_IJSB_llEEENS_12float_e4m3_tESI_NS4_8TiledMMAINS4_8MMA_AtomIJNS4_10MMA_TraitsINS4_19SM100_MMA_F8F6F4_SSEJSH_SJ_fSE_SF_NS4_17integral_constantINS4_4UMMA5MajorELSQ_1EEESR_NSO_INSP_7ScaleInELSS_0EEEST_EEEEEENS4_6LayoutISC_NS5_IJNSA_ILi0EEESX_SX_EEEEENS5_IJNS4_10UnderscoreES10_S10_EEEEENS4_13SM90_TMA_LOADENS4_14ComposedLayoutINS4_7SwizzleILi3ELi4ELi3EEENS4_18smem_ptr_flag_bitsILi8EEENSW_INS5_IJSE_NSA_ILi8EEEEEENS5_IJSB_SE_EEEEEEEvNS4_8identityES13_S1D_vS1E_EENS_8epilogue10collective18CollectiveEpilogueINS1G_23Sm100TmaWarpSpecializedILi4ELi2ELi64ELb0ELb0EEEJSG_NS5_IJNSW_ISE_SB_EENSW_INSA_ILi64EEESB_EEEEESH_NS5_IJlSB_lEEESH_S1P_NS1G_6fusion15FusionCallbacksIS1K_NS1Q_17LinearCombinationISH_fSH_fLNS_15FloatRoundStyleE2EEESG_S1O_JEEENS4_5SM1004TMEM4LOAD26SM100_TMEM_LOAD_32dp32b64xES13_NS14_INS15_ILi2ELi4ELi3EEES18_NSW_INS5_IJS19_S1M_EEENS5_IJS1M_SB_EEEEEEENS4_39AutoVectorizingCopyWithAssumedAlignmentILi128EEENS4_14SM90_TMA_STOREES24_S26_S26_EEEvvEEEEvNT_6ParamsE) ;  /* 0xffffff4402547950 */ /* 0x000fea0003c3ffff */
        .weak           $__internal_2_$__cuda_sm10x_tcgen05_guardrail_trap_unallocated_columns_being_dealloced
        .type           $__internal_2_$__cuda_sm10x_tcgen05_guardrail_trap_unallocated_columns_being_dealloced,@function
        .size           $__internal_2_$__cuda_sm10x_tcgen05_guardrail_trap_unallocated_columns_being_dealloced,(.L_x_164 - $__internal_2_$__cuda_sm10x_tcgen05_guardrail_trap_unallocated_columns_being_dealloced)
$__internal_2_$__cuda_sm10x_tcgen05_guardrail_trap_unallocated_columns_being_dealloced:
[----:B------:R-:W-:Y:S05]  /*bab0*/  BPT.TRAP 0x1 ;  /* 0x000000040000795c */ /* 0x000fea0000300000 */
[----:B------:R-:W-:-:S04]  /*bac0*/  HFMA2 R3, -RZ, RZ, 0, 0 ;  /* 0x00000000ff037431 */ /* 0x000fc800000001ff */
[----:B------:R-:W-:Y:S05]  /*bad0*/  RET.REL.NODEC R2 `(_ZN7cutlass13device_kernelINS_4gemm6kernel13GemmUniversalIN4cute5tupleIJiiiiEEENS1_10collective13CollectiveMmaINS1_35MainloopSm100TmaUmmaWarpSpecializedILi3ELi2ELi2ENS5_IJNS4_1CILi1EEESB_SB_EEEEENS5_IJNSA_ILi128EEENSA_ILi256EEESE_EEENS_12float_e5m2_tENS5_IJSB_llEEENS_12float_e4m3_tESI_NS4_8TiledMMAINS4_8MMA_AtomIJNS4_10MMA_TraitsINS4_19SM100_MMA_F8F6F4_SSEJSH_SJ_fSE_SF_NS4_17integral_constantINS4_4UMMA5MajorELSQ_1EEESR_NSO_INSP_7ScaleInELSS_0EEEST_EEEEEENS4_6LayoutISC_NS5_IJNSA_ILi0EEESX_SX_EEEEENS5_IJNS4_10UnderscoreES10_S10_EEEEENS4_13SM90_TMA_LOADENS4_14ComposedLayoutINS4_7SwizzleILi3ELi4ELi3EEENS4_18smem_ptr_flag_bitsILi8EEENSW_INS5_IJSE_NSA_ILi8EEEEEENS5_IJSB_SE_EEEEEEEvNS4_8identityES13_S1D_vS1E_EENS_8epilogue10collective18CollectiveEpilogueINS1G_23Sm100TmaWarpSpecializedILi4ELi2ELi64ELb0ELb0EEEJSG_NS5_IJNSW_ISE_SB_EENSW_INSA_ILi64EEESB_EEEEESH_NS5_IJlSB_lEEESH_S1P_NS1G_6fusion15FusionCallbacksIS1K_NS1Q_17LinearCombinationISH_fSH_fLNS_15FloatRoundStyleE2EEESG_S1O_JEEENS4_5SM1004TMEM4LOAD26SM100_TMEM_LOAD_32dp32b64xES13_NS14_INS15_ILi2ELi4ELi3EEES18_NSW_INS5_IJS19_S1M_EEENS5_IJS1M_SB_EEEEEEENS4_39AutoVectorizingCopyWithAssumedAlignmentILi128EEENS4_14SM90_TMA_STOREES24_S26_S26_EEEvvEEEEvNT_6ParamsE) ;  /* 0xffffff4402487950 */ /* 0x000fea0003c3ffff */
.L_x_163:
[----:B------:R-:W-:-:S00]  /*bae0*/  BRA `(.L_x_163) ;  /* 0xfffffffc00fc7947 */ /* 0x000fc0000383ffff */
[----:B------:R-:W-:-:S00]  /*baf0*/  NOP ;  /* 0x0000000000007918 */ /* 0x000fc00000000000 */
        /* <DEDUP_REMOVED lines=8> */
.L_x_164:


//--------------------- .nv.global.init           --------------------------
	.section	.nv.global.init,"aw",@progbits
.nv.global.init:
	.type		$str$27,@object
	.size		$str$27,($str$28 - $str$27)
$str$27:
        /*0000*/ 	.byte	0x28, 0x61, 0x64, 0x64, 0x72, 0x65, 0x73, 0x73, 0x20, 0x26, 0x20, 0x6d, 0x61, 0x73, 0x6b, 0x29
        /*0010*/ 	.byte	0x20, 0x3d, 0x3d, 0x20, 0x30, 0x00
	.type		$str$28,@object
	.size		$str$28,($str$26 - $str$28)
$str$28:
        /*0016*/ 	.byte	0x2f, 0x74, 0x6d, 0x70, 0x2f, 0x63, 0x75, 0x74, 0x6c, 0x61, 0x73, 0x73, 0x5f, 0x73, 0x77, 0x65
        /*0026*/ 	.byte	0x65, 0x70, 0x5f, 0x73, 0x72, 0x63, 0x2f, 0x69, 0x6e, 0x63, 0x6c, 0x75, 0x64, 0x65, 0x2f, 0x63
        /*0036*/ 	.byte	0x75, 0x74, 0x65, 0x2f, 0x70, 0x6f, 0x69, 0x6e, 0x74, 0x65, 0x72, 0x5f, 0x66, 0x6c, 0x61, 0x67
        /*0046*/ 	.byte	0x67, 0x65, 0x64, 0x2e, 0x68, 0x70, 0x70, 0x00
	.type		$str$26,@object
	.size		$str$26,($str$25 - $str$26)
$str$26:
        /*004e*/ 	.byte	0x2f, 0x74, 0x6d, 0x70, 0x2f, 0x63, 0x75, 0x74, 0x6c, 0x61, 0x73, 0x73, 0x5f, 0x73, 0x77, 0x65
        /*005e*/ 	.byte	0x65, 0x70, 0x5f, 0x73, 0x72, 0x63, 0x2f, 0x69, 0x6e, 0x63, 0x6c, 0x75, 0x64, 0x65, 0x2f, 0x63
        /*006e*/ 	.byte	0x75, 0x74, 0x65, 0x2f, 0x61, 0x74, 0x6f, 0x6d, 0x2f, 0x63, 0x6f, 0x70, 0x79, 0x5f, 0x74, 0x72
        /*007e*/ 	.byte	0x61, 0x69, 0x74, 0x73, 0x5f, 0x73, 0x6d, 0x31, 0x30, 0x30, 0x2e, 0x68, 0x70, 0x70, 0x00
	.type		$str$25,@object
	.size		$str$25,(__unnamed_1 - $str$25)
$str$25:
        /*008d*/ 	.byte	0x28, 0x28, 0x75, 0x69, 0x6e, 0x74, 0x33, 0x32, 0x5f, 0x74, 0x28, 0x74, 0x68, 0x72, 0x65, 0x61
        /*009d*/ 	.byte	0x64, 0x49, 0x64, 0x78, 0x2e, 0x78, 0x29, 0x20, 0x2f, 0x20, 0x33, 0x32, 0x29, 0x20, 0x25, 0x20
        /*00ad*/ 	.byte	0x34, 0x29, 0x20, 0x3d, 0x3d, 0x20, 0x28, 0x28, 0x28, 0x74, 0x6d, 0x65, 0x6d, 0x5f, 0x61, 0x64
        /*00bd*/ 	.byte	0x64, 0x72, 0x20, 0x3e, 0x3e, 0x20, 0x31, 0x36, 0x29, 0x20, 0x2f, 0x20, 0x33, 0x32, 0x29, 0x20
        /*00cd*/ 	.byte	0x25, 0x20, 0x34, 0x29, 0x00
	.type		__unnamed_1,@object
	.size		__unnamed_1,(__unnamed_2 - __unnamed_1)
__unnamed_1:
        /*00d2*/ 	.byte	0x61, 0x75, 0x74, 0x6f, 0x20, 0x63, 0x75, 0x74, 0x65, 0x3a, 0x3a, 0x61, 0x73, 0x5f, 0x70, 0x6f
        /* <DEDUP_REMOVED lines=24> */
        /*0262*/ 	.byte	0x43, 0x3c, 0x38, 0x31, 0x39, 0x32, 0x3e, 0x3e, 0x3e, 0x3e, 0x5d, 0x00
	.type		__unnamed_2,@object
	.size		__unnamed_2,(__unnamed_3 - __unnamed_2)
__unnamed_2:
        /* <DEDUP_REMOVED lines=26> */
	.type		__unnamed_3,@object
	.size		__unnamed_3,(.L_3 - __unnamed_3)
__unnamed_3:
        /* <DEDUP_REMOVED lines=42> */
        /*06aa*/ 	.byte	0x3e, 0x3e, 0x3e, 0x3e, 0x5d, 0x00
.L_3:


//--------------------- .nv.shared._ZN7cutlass13device_kernelINS_4gemm6kernel13GemmUniversalIN4cute5tupleIJiiiiEEENS1_10collective13CollectiveMmaINS1_35MainloopSm100TmaUmmaWarpSpecializedILi3ELi2ELi2ENS5_IJNS4_1CILi1EEESB_SB_EEEEENS5_IJNSA_ILi128EEENSA_ILi256EEESE_EEENS_12float_e5m2_tENS5_IJSB_llEEENS_12float_e4m3_tESI_NS4_8TiledMMAINS4_8MMA_AtomIJNS4_10MMA_TraitsINS4_19SM100_MMA_F8F6F4_SSEJSH_SJ_fSE_SF_NS4_17integral_constantINS4_4UMMA5MajorELSQ_1EEESR_NSO_INSP_7ScaleInELSS_0EEEST_EEEEEENS4_6LayoutISC_NS5_IJNSA_ILi0EEESX_SX_EEEEENS5_IJNS4_10UnderscoreES10_S10_EEEEENS4_13SM90_TMA_LOADENS4_14ComposedLayoutINS4_7SwizzleILi3ELi4ELi3EEENS4_18smem_ptr_flag_bitsILi8EEENSW_INS5_IJSE_NSA_ILi8EEEEEENS5_IJSB_SE_EEEEEEEvNS4_8identityES13_S1D_vS1E_EENS_8epilogue10collective18CollectiveEpilogueINS1G_23Sm100TmaWarpSpecializedILi4ELi2ELi64ELb0ELb0EEEJSG_NS5_IJNSW_ISE_SB_EENSW_INSA_ILi64EEESB_EEEEESH_NS5_IJlSB_lEEESH_S1P_NS1G_6fusion15FusionCallbacksIS1K_NS1Q_17LinearCombinationISH_fSH_fLNS_15FloatRoundStyleE2EEESG_S1O_JEEENS4_5SM1004TMEM4LOAD26SM100_TMEM_LOAD_32dp32b64xES13_NS14_INS15_ILi2ELi4ELi3EEES18_NSW_INS5_IJS19_S1M_EEENS5_IJS1M_SB_EEEEEEENS4_39AutoVectorizingCopyWithAssumedAlignmentILi128EEENS4_14SM90_TMA_STOREES24_S26_S26_EEEvvEEEEvNT_6ParamsE --------------------------
	.section	.nv.shared._ZN7cutlass13device_kernelINS_4gemm6kernel13GemmUniversalIN4cute5tupleIJiiiiEEENS1_10collective13CollectiveMmaINS1_35MainloopSm100TmaUmmaWarpSpecializedILi3ELi2ELi2ENS5_IJNS4_1CILi1EEESB_SB_EEEEENS5_IJNSA_ILi128EEENSA_ILi256EEESE_EEENS_12float_e5m2_tENS5_IJSB_llEEENS_12float_e4m3_tESI_NS4_8TiledMMAINS4_8MMA_AtomIJNS4_10MMA_TraitsINS4_19SM100_MMA_F8F6F4_SSEJSH_SJ_fSE_SF_NS4_17integral_constantINS4_4UMMA5MajorELSQ_1EEESR_NSO_INSP_7ScaleInELSS_0EEEST_EEEEEENS4_6LayoutISC_NS5_IJNSA_ILi0EEESX_SX_EEEEENS5_IJNS4_10UnderscoreES10_S10_EEEEENS4_13SM90_TMA_LOADENS4_14ComposedLayoutINS4_7SwizzleILi3ELi4ELi3EEENS4_18smem_ptr_flag_bitsILi8EEENSW_INS5_IJSE_NSA_ILi8EEEEEENS5_IJSB_SE_EEEEEEEvNS4_8identityES13_S1D_vS1E_EENS_8epilogue10collective18CollectiveEpilogueINS1G_23Sm100TmaWarpSpecializedILi4ELi2ELi64ELb0ELb0EEEJSG_NS5_IJNSW_ISE_SB_EENSW_INSA_ILi64EEESB_EEEEESH_NS5_IJlSB_lEEESH_S1P_NS1G_6fusion15FusionCallbacksIS1K_NS1Q_17LinearCombinationISH_fSH_fLNS_15FloatRoundStyleE2EEESG_S1O_JEEENS4_5SM1004TMEM4LOAD26SM100_TMEM_LOAD_32dp32b64xES13_NS14_INS15_ILi2ELi4ELi3EEES18_NSW_INS5_IJS19_S1M_EEENS5_IJS1M_SB_EEEEEEENS4_39AutoVectorizingCopyWithAssumedAlignmentILi128EEENS4_14SM90_TMA_STOREES24_S26_S26_EEEvvEEEEvNT_6ParamsE,"aw",@nobits
	.sectionflags	@""
	.align	16
	.zero		1024


//--------------------- .nv.shared.reserved.0     --------------------------
	.section	.nv.shared.reserved.0,"aw",@nobits
	.weak		__nv_reservedSMEM_offset_0_alias
	.size		__nv_reservedSMEM_offset_0_alias, 0, 64
	.other		__nv_reservedSMEM_offset_0_alias,@"STO_CUDA_RESERVED_SHARED STV_DEFAULT"
__nv_reservedSMEM_offset_0_alias:
	.zero		0
.nv.shared.reserved.0:
	.zero		64
	.weak		__nv_reservedSMEM_tcgen05_partition
	.type		__nv_reservedSMEM_tcgen05_partition,@object
	.size		__nv_reservedSMEM_tcgen05_partition,(.L_0 - __nv_reservedSMEM_tcgen05_partition)
__nv_reservedSMEM_tcgen05_partition:
	.zero		32
.L_0:


//--------------------- .nv.global                --------------------------
	.section	.nv.global,"aw",@nobits
.nv.global:
	.type		_ZN40_INTERNAL_966f0a30_4_k_cu_05cf80ef_246264cute1_E,@object
	.size		_ZN40_INTERNAL_966f0a30_4_k_cu_05cf80ef_246264cute1_E,(_ZN40_INTERNAL_966f0a30_4_k_cu_05cf80ef_246264cuda3std3__45__cpo6cbeginE - _ZN40_INTERNAL_966f0a30_4_k_cu_05cf80ef_246264cute1_E)
_ZN40_INTERNAL_966f0a30_4_k_cu_05cf80ef_246264cute1_E:
	.zero		1
	.type		_ZN40_INTERNAL_966f0a30_4_k_cu_05cf80ef_246264cuda3std3__45__cpo6cbeginE,@object
	.size		_ZN40_INTERNAL_966f0a30_4_k_cu_05cf80ef_246264cuda3std3__45__cpo6cbeginE,(_ZN40_INTERNAL_966f0a30_4_k_cu_05cf80ef_246264cuda3std3__48in_placeE - _ZN40_INTERNAL_966f0a30_4_k_cu_05cf80ef_246264cuda3std3__45__cpo6cbeginE)
_ZN40_INTERNAL_966f0a30_4_k_cu_05cf80ef_246264cuda3std3__45__cpo6cbeginE:
	.zero		1
	.type		_ZN40_INTERNAL_966f0a30_4_k_cu_05cf80ef_246264cuda3std3__48in_placeE,@object
	.size		_ZN40_INTERNAL_966f0a30_4_k_cu_05cf80ef_246264cuda3std3__48in_placeE,(_ZN40_INTERNAL_966f0a30_4_k_cu_05cf80ef_246264cuda3std6ranges3__45__cpo9iter_moveE - _ZN40_INTERNAL_966f0a30_4_k_cu_05cf80ef_246264cuda3std3__48in_placeE)
_ZN40_INTERNAL_966f0a30_4_k_cu_05cf80ef_246264cuda3std3__48in_placeE:
	.zero		1
	.type		_ZN40_INTERNAL_966f0a30_4_k_cu_05cf80ef_246264cuda3std6ranges3__45__cpo9iter_moveE,@object
	.size		_ZN40_INTERNAL_966f0a30_4_k_cu_05cf80ef_246264cuda3std6ranges3__45__cpo9iter_moveE,(_ZN40_INTERNAL_966f0a30_4_k_cu_05cf80ef_246264cuda3std3__45__cpo5beginE - _ZN40_INTERNAL_966f0a30_4_k_cu_05cf80ef_246264cuda3std6ranges3__45__cpo9iter_moveE)
_ZN40_INTERNAL_966f0a30_4_k_cu_05cf80ef_246264cuda3std6ranges3__45__cpo9iter_moveE:
	.zero		1
	.type		_ZN40_INTERNAL_966f0a30_4_k_cu_05cf80ef_246264cuda3std3__45__cpo5beginE,@object
	.size		_ZN40_INTERNAL_966f0a30_4_k_cu_05cf80ef_246264cuda3std3__45__cpo5beginE,(_ZN40_INTERNAL_966f0a30_4_k_cu_05cf80ef_246264cuda3std3__442_GLOBAL__N__966f0a30_4_k_cu_05cf80ef_246266ignoreE - _ZN40_INTERNAL_966f0a30_4_k_cu_05cf80ef_246264cuda3std3__45__cpo5beginE)
_ZN40_INTERNAL_966f0a30_4_k_cu_05cf80ef_246264cuda3std3__45__cpo5beginE:
	.zero		1
	.type		_ZN40_INTERNAL_966f0a30_4_k_cu_05cf80ef_246264cuda3std3__442_GLOBAL__N__966f0a30_4_k_cu_05cf80ef_246266ignoreE,@object
	.size		_ZN40_INTERNAL_966f0a30_4_k_cu_05cf80ef_246264cuda3std3__442_GLOBAL__N__966f0a30_4_k_cu_05cf80ef_246266ignoreE,(_ZN40_INTERNAL_966f0a30_4_k_cu_05cf80ef_246264cute7productE - _ZN40_INTERNAL_966f0a30_4_k_cu_05cf80ef_246264cuda3std3__442_GLOBAL__N__966f0a30_4_k_cu_05cf80ef_246266ignoreE)
_ZN40_INTERNAL_966f0a30_4_k_cu_05cf80ef_246264cuda3std3__442_GLOBAL__N__966f0a30_4_k_cu_05cf80ef_246266ignoreE:
	.zero		1
	.type		_ZN40_INTERNAL_966f0a30_4_k_cu_05cf80ef_246264cute7productE,@object
	.size		_ZN40_INTERNAL_966f0a30_4_k_cu_05cf80ef_246264cute7productE,(_ZN40_INTERNAL_966f0a30_4_k_cu_05cf80ef_246264cuda3std3__45__cpo3endE - _ZN40_INTERNAL_966f0a30_4_k_cu_05cf80ef_246264cute7productE)
_ZN40_INTERNAL_966f0a30_4_k_cu_05cf80ef_246264cute7productE:
	.zero		1
	.type		_ZN40_INTERNAL_966f0a30_4_k_cu_05cf80ef_246264cuda3std3__45__cpo3endE,@object
	.size		_ZN40_INTERNAL_966f0a30_4_k_cu_05cf80ef_246264cuda3std3__45__cpo3endE,(_ZN40_INTERNAL_966f0a30_4_k_cu_05cf80ef_246264cuda3std3__419piecewise_constructE - _ZN40_INTERNAL_966f0a30_4_k_cu_05cf80ef_246264cuda3std3__45__cpo3endE)
_ZN40_INTERNAL_966f0a30_4_k_cu_05cf80ef_246264cuda3std3__45__cpo3endE:
	.zero		1
	.type		_ZN40_INTERNAL_966f0a30_4_k_cu_05cf80ef_246264cuda3std3__419piecewise_constructE,@object
	.size		_ZN40_INTERNAL_966f0a30_4_k_cu_05cf80ef_246264cuda3std3__419piecewise_constructE,(_ZN40_INTERNAL_966f0a30_4_k_cu_05cf80ef_246264cuda3std3__45__cpo4cendE - _ZN40_INTERNAL_966f0a30_4_k_cu_05cf80ef_246264cuda3std3__419piecewise_constructE)
_ZN40_INTERNAL_966f0a30_4_k_cu_05cf80ef_246264cuda3std3__419piecewise_constructE:
	.zero		1
	.type		_ZN40_INTERNAL_966f0a30_4_k_cu_05cf80ef_246264cuda3std3__45__cpo4cendE,@object
	.size		_ZN40_INTERNAL_966f0a30_4_k_cu_05cf80ef_246264cuda3std3__45__cpo4cendE,(_ZN40_INTERNAL_966f0a30_4_k_cu_05cf80ef_246264cuda3std6ranges3__45__cpo4swapE - _ZN40_INTERNAL_966f0a30_4_k_cu_05cf80ef_246264cuda3std3__45__cpo4cendE)
_ZN40_INTERNAL_966f0a30_4_k_cu_05cf80ef_246264cuda3std3__45__cpo4cendE:
	.zero		1
	.type		_ZN40_INTERNAL_966f0a30_4_k_cu_05cf80ef_246264cuda3std6ranges3__45__cpo4swapE,@object
	.size		_ZN40_INTERNAL_966f0a30_4_k_cu_05cf80ef_246264cuda3std6ranges3__45__cpo4swapE,(.L_11 - _ZN40_INTERNAL_966f0a30_4_k_cu_05cf80ef_246264cuda3std6ranges3__45__cpo4swapE)
_ZN40_INTERNAL_966f0a30_4_k_cu_05cf80ef_246264cuda3std6ranges3__45__cpo4swapE:
	.zero		1
.L_11:


//--------------------- .nv.constant0._ZN7cutlass13device_kernelINS_4gemm6kernel13GemmUniversalIN4cute5tupleIJiiiiEEENS1_10collective13CollectiveMmaINS1_35MainloopSm100TmaUmmaWarpSpecializedILi3ELi2ELi2ENS5_IJNS4_1CILi1EEESB_SB_EEEEENS5_IJNSA_ILi128EEENSA_ILi256EEESE_EEENS_12float_e5m2_tENS5_IJSB_llEEENS_12float_e4m3_tESI_NS4_8TiledMMAINS4_8MMA_AtomIJNS4_10MMA_TraitsINS4_19SM100_MMA_F8F6F4_SSEJSH_SJ_fSE_SF_NS4_17integral_constantINS4_4UMMA5MajorELSQ_1EEESR_NSO_INSP_7ScaleInELSS_0EEEST_EEEEEENS4_6LayoutISC_NS5_IJNSA_ILi0EEESX_SX_EEEEENS5_IJNS4_10UnderscoreES10_S10_EEEEENS4_13SM90_TMA_LOADENS4_14ComposedLayoutINS4_7SwizzleILi3ELi4ELi3EEENS4_18smem_ptr_flag_bitsILi8EEENSW_INS5_IJSE_NSA_ILi8EEEEEENS5_IJSB_SE_EEEEEEEvNS4_8identityES13_S1D_vS1E_EENS_8epilogue10collective18CollectiveEpilogueINS1G_23Sm100TmaWarpSpecializedILi4ELi2ELi64ELb0ELb0EEEJSG_NS5_IJNSW_ISE_SB_EENSW_INSA_ILi64EEESB_EEEEESH_NS5_IJlSB_lEEESH_S1P_NS1G_6fusion15FusionCallbacksIS1K_NS1Q_17LinearCombinationISH_fSH_fLNS_15FloatRoundStyleE2EEESG_S1O_JEEENS4_5SM1004TMEM4LOAD26SM100_TMEM_LOAD_32dp32b64xES13_NS14_INS15_ILi2ELi4ELi3EEES18_NSW_INS5_IJS19_S1M_EEENS5_IJS1M_SB_EEEEEEENS4_39AutoVectorizingCopyWithAssumedAlignmentILi128EEENS4_14SM90_TMA_STOREES24_S26_S26_EEEvvEEEEvNT_6ParamsE --------------------------
	.section	.nv.constant0._ZN7cutlass13device_kernelINS_4gemm6kernel13GemmUniversalIN4cute5tupleIJiiiiEEENS1_10collective13CollectiveMmaINS1_35MainloopSm100TmaUmmaWarpSpecializedILi3ELi2ELi2ENS5_IJNS4_1CILi1EEESB_SB_EEEEENS5_IJNSA_ILi128EEENSA_ILi256EEESE_EEENS_12float_e5m2_tENS5_IJSB_llEEENS_12float_e4m3_tESI_NS4_8TiledMMAINS4_8MMA_AtomIJNS4_10MMA_TraitsINS4_19SM100_MMA_F8F6F4_SSEJSH_SJ_fSE_SF_NS4_17integral_constantINS4_4UMMA5MajorELSQ_1EEESR_NSO_INSP_7ScaleInELSS_0EEEST_EEEEEENS4_6LayoutISC_NS5_IJNSA_ILi0EEESX_SX_EEEEENS5_IJNS4_10UnderscoreES10_S10_EEEEENS4_13SM90_TMA_LOADENS4_14ComposedLayoutINS4_7SwizzleILi3ELi4ELi3EEENS4_18smem_ptr_flag_bitsILi8EEENSW_INS5_IJSE_NSA_ILi8EEEEEENS5_IJSB_SE_EEEEEEEvNS4_8identityES13_S1D_vS1E_EENS_8epilogue10collective18CollectiveEpilogueINS1G_23Sm100TmaWarpSpecializedILi4ELi2ELi64ELb0ELb0EEEJSG_NS5_IJNSW_ISE_SB_EENSW_INSA_ILi64EEESB_EEEEESH_NS5_IJlSB_lEEESH_S1P_NS1G_6fusion15FusionCallbacksIS1K_NS1Q_17LinearCombinationISH_fSH_fLNS_15FloatRoundStyleE2EEESG_S1O_JEEENS4_5SM1004TMEM4LOAD26SM100_TMEM_LOAD_32dp32b64xES13_NS14_INS15_ILi2ELi4ELi3EEES18_NSW_INS5_IJS19_S1M_EEENS5_IJS1M_SB_EEEEEEENS4_39AutoVectorizingCopyWithAssumedAlignmentILi128EEENS4_14SM90_TMA_STOREES24_S26_S26_EEEvvEEEEvNT_6ParamsE,"a",@progbits
	.sectionflags	@""
	.align	4
.nv.constant0._ZN7cutlass13device_kernelINS_4gemm6kernel13GemmUniversalIN4cute5tupleIJiiiiEEENS1_10collective13CollectiveMmaINS1_35MainloopSm100TmaUmmaWarpSpecializedILi3ELi2ELi2ENS5_IJNS4_1CILi1EEESB_SB_EEEEENS5_IJNSA_ILi128EEENSA_ILi256EEESE_EEENS_12float_e5m2_tENS5_IJSB_llEEENS_12float_e4m3_tESI_NS4_8TiledMMAINS4_8MMA_AtomIJNS4_10MMA_TraitsINS4_19SM100_MMA_F8F6F4_SSEJSH_SJ_fSE_SF_NS4_17integral_constantINS4_4UMMA5MajorELSQ_1EEESR_NSO_INSP_7ScaleInELSS_0EEEST_EEEEEENS4_6LayoutISC_NS5_IJNSA_ILi0EEESX_SX_EEEEENS5_IJNS4_10UnderscoreES10_S10_EEEEENS4_13SM90_TMA_LOADENS4_14ComposedLayoutINS4_7SwizzleILi3ELi4ELi3EEENS4_18smem_ptr_flag_bitsILi8EEENSW_INS5_IJSE_NSA_ILi8EEEEEENS5_IJSB_SE_EEEEEEEvNS4_8identityES13_S1D_vS1E_EENS_8epilogue10collective18CollectiveEpilogueINS1G_23Sm100TmaWarpSpecializedILi4ELi2ELi64ELb0ELb0EEEJSG_NS5_IJNSW_ISE_SB_EENSW_INSA_ILi64EEESB_EEEEESH_NS5_IJlSB_lEEESH_S1P_NS1G_6fusion15FusionCallbacksIS1K_NS1Q_17LinearCombinationISH_fSH_fLNS_15FloatRoundStyleE2EEESG_S1O_JEEENS4_5SM1004TMEM4LOAD26SM100_TMEM_LOAD_32dp32b64xES13_NS14_INS15_ILi2ELi4ELi3EEES18_NSW_INS5_IJS19_S1M_EEENS5_IJS1M_SB_EEEEEEENS4_39AutoVectorizingCopyWithAssumedAlignmentILi128EEENS4_14SM90_TMA_STOREES24_S26_S26_EEEvvEEEEvNT_6ParamsE:
	.zero		2944


//--------------------- SYMBOLS --------------------------

	.type		.nv.reservedSmem.offset0,@object
	.size		.nv.reservedSmem.offset0,0x4
	.type		.nv.reservedSmem.cap,@object
	.size		.nv.reservedSmem.cap,0x4
	.type		__assertfail,@function
